	.target	sm_90a

	.elftype	@"ET_EXEC"


//--------------------- .note.nv.tkinfo           --------------------------
	.section	.note.nv.tkinfo,"",@"SHT_NOTE"
	.sectionflags	@"SHF_NOTE_NV_TKINFO"
	.tkinfo
        /*0018*/ 	.word	0x00000002
        /*0030*/ 	.string	""
        /*0030*/ 	.string	"ptxas"
        /*0030*/ 	.string	"Cuda compilation tools, release 13.0, V13.0.88"
        /*0030*/ 	.string	"Build cuda_13.0.r13.0/compiler.36424714_0"
        /*0030*/ 	.string	"-arch sm_90a -m 64 "



//--------------------- .note.nv.cuinfo           --------------------------
	.section	.note.nv.cuinfo,"",@"SHT_NOTE"
	.sectionflags	@"SHF_NOTE_NV_CUINFO"
        /*0018*/ 	.short	0x0002
        /*001a*/ 	.short	0x005a
        /*001c*/ 	.short	0x0082
	.zero		2


//--------------------- .nv.info                  --------------------------
	.section	.nv.info,"",@"SHT_CUDA_INFO"
	.align	4


	//----- nvinfo : EIATTR_REGCOUNT
	.align		4
        /*0000*/ 	.byte	0x04, 0x2f
        /*0002*/ 	.short	(.L_15 - .L_14)
	.align		4
.L_14:
        /*0004*/ 	.word	index@(_ZN7cutlass13device_kernelINS_4gemm6kernel13GemmUniversalIN4cute5tupleIJiiiiEEENS1_10collective13CollectiveMmaINS1_34MainloopSm90TmaGmmaWarpSpecializedILi26ENS5_IJNS4_1CILi1EEESB_SB_EEENS1_35KernelTmaWarpSpecializedCooperativeEEENS5_IJNSA_ILi128EEENSA_ILi8EEENSA_ILi64EEEEEEaNS5_IJlSB_lEEEaSJ_NS4_8TiledMMAINS4_8MMA_AtomIJNS4_4SM904GMMA25MMA_64x8x32_S32S8S8_SS_TNEEEENS4_6LayoutINS5_IJNSA_ILi2EEESB_SB_EEENS5_IJSB_NSA_ILi0EEEST_EEEEENS5_IJNS4_10UnderscoreESW_SW_EEEEENS4_13SM90_TMA_LOADENS4_14ComposedLayoutINS4_7SwizzleILi2ELi4ELi3EEENS4_18smem_ptr_flag_bitsILi8EEENSQ_INS5_IJSG_SH_EEENS5_IJSH_SB_EEEEEEEvNS4_8identityESZ_S18_vS19_EENS_8epilogue10collective6detail29Sm90TmaWarpSpecializedAdapterINS1C_15DefaultEpilogueIaSJ_SJ_NS1B_6thread17LinearCombinationIaLi1EiiLNS1G_9ScaleType4KindE0ELNS_15FloatRoundStyleE2EaEENS1_15EpilogueDefaultEEEEEvvEEEEvNT_6ParamsE)
        /*0008*/ 	.word	0x000000a8


	//----- nvinfo : EIATTR_FRAME_SIZE
	.align		4
.L_15:
        /*000c*/ 	.byte	0x04, 0x11
        /*000e*/ 	.short	(.L_17 - .L_16)
	.align		4
.L_16:
        /*0010*/ 	.word	index@(_ZN7cutlass13device_kernelINS_4gemm6kernel13GemmUniversalIN4cute5tupleIJiiiiEEENS1_10collective13CollectiveMmaINS1_34MainloopSm90TmaGmmaWarpSpecializedILi26ENS5_IJNS4_1CILi1EEESB_SB_EEENS1_35KernelTmaWarpSpecializedCooperativeEEENS5_IJNSA_ILi128EEENSA_ILi8EEENSA_ILi64EEEEEEaNS5_IJlSB_lEEEaSJ_NS4_8TiledMMAINS4_8MMA_AtomIJNS4_4SM904GMMA25MMA_64x8x32_S32S8S8_SS_TNEEEENS4_6LayoutINS5_IJNSA_ILi2EEESB_SB_EEENS5_IJSB_NSA_ILi0EEEST_EEEEENS5_IJNS4_10UnderscoreESW_SW_EEEEENS4_13SM90_TMA_LOADENS4_14ComposedLayoutINS4_7SwizzleILi2ELi4ELi3EEENS4_18smem_ptr_flag_bitsILi8EEENSQ_INS5_IJSG_SH_EEENS5_IJSH_SB_EEEEEEEvNS4_8identityESZ_S18_vS19_EENS_8epilogue10collective6detail29Sm90TmaWarpSpecializedAdapterINS1C_15DefaultEpilogueIaSJ_SJ_NS1B_6thread17LinearCombinationIaLi1EiiLNS1G_9ScaleType4KindE0ELNS_15FloatRoundStyleE2EaEENS1_15EpilogueDefaultEEEEEvvEEEEvNT_6ParamsE)
        /*0014*/ 	.word	0x00000000


	//----- nvinfo : EIATTR_MIN_STACK_SIZE
	.align		4
.L_17:
        /*0018*/ 	.byte	0x04, 0x12
        /*001a*/ 	.short	(.L_19 - .L_18)
	.align		4
.L_18:
        /*001c*/ 	.word	index@(_ZN7cutlass13device_kernelINS_4gemm6kernel13GemmUniversalIN4cute5tupleIJiiiiEEENS1_10collective13CollectiveMmaINS1_34MainloopSm90TmaGmmaWarpSpecializedILi26ENS5_IJNS4_1CILi1EEESB_SB_EEENS1_35KernelTmaWarpSpecializedCooperativeEEENS5_IJNSA_ILi128EEENSA_ILi8EEENSA_ILi64EEEEEEaNS5_IJlSB_lEEEaSJ_NS4_8TiledMMAINS4_8MMA_AtomIJNS4_4SM904GMMA25MMA_64x8x32_S32S8S8_SS_TNEEEENS4_6LayoutINS5_IJNSA_ILi2EEESB_SB_EEENS5_IJSB_NSA_ILi0EEEST_EEEEENS5_IJNS4_10UnderscoreESW_SW_EEEEENS4_13SM90_TMA_LOADENS4_14ComposedLayoutINS4_7SwizzleILi2ELi4ELi3EEENS4_18smem_ptr_flag_bitsILi8EEENSQ_INS5_IJSG_SH_EEENS5_IJSH_SB_EEEEEEEvNS4_8identityESZ_S18_vS19_EENS_8epilogue10collective6detail29Sm90TmaWarpSpecializedAdapterINS1C_15DefaultEpilogueIaSJ_SJ_NS1B_6thread17LinearCombinationIaLi1EiiLNS1G_9ScaleType4KindE0ELNS_15FloatRoundStyleE2EaEENS1_15EpilogueDefaultEEEEEvvEEEEvNT_6ParamsE)
        /*0020*/ 	.word	0x00000000
.L_19:


//--------------------- .nv.compat                --------------------------
	.section	.nv.compat,"",@"SHT_CUDA_COMPAT_INFO"
	.align	4
        /*0000*/ 	.byte	0x02, 0x09, 0x01, 0x00, 0x02, 0x02, 0x04, 0x00, 0x02, 0x05, 0x05, 0x00, 0x03, 0x07, 0x01, 0x01
        /*0010*/ 	.byte	0x02, 0x03, 0x01, 0x00, 0x02, 0x06, 0x01, 0x00, 0x04, 0x0b, 0x08, 0x00, 0x00, 0x00, 0x00, 0x00
        /*0020*/ 	.byte	0x00, 0x00, 0x00, 0x00


//--------------------- .nv.info._ZN7cutlass13device_kernelINS_4gemm6kernel13GemmUniversalIN4cute5tupleIJiiiiEEENS1_10collective13CollectiveMmaINS1_34MainloopSm90TmaGmmaWarpSpecializedILi26ENS5_IJNS4_1CILi1EEESB_SB_EEENS1_35KernelTmaWarpSpecializedCooperativeEEENS5_IJNSA_ILi128EEENSA_ILi8EEENSA_ILi64EEEEEEaNS5_IJlSB_lEEEaSJ_NS4_8TiledMMAINS4_8MMA_AtomIJNS4_4SM904GMMA25MMA_64x8x32_S32S8S8_SS_TNEEEENS4_6LayoutINS5_IJNSA_ILi2EEESB_SB_EEENS5_IJSB_NSA_ILi0EEEST_EEEEENS5_IJNS4_10UnderscoreESW_SW_EEEEENS4_13SM90_TMA_LOADENS4_14ComposedLayoutINS4_7SwizzleILi2ELi4ELi3EEENS4_18smem_ptr_flag_bitsILi8EEENSQ_INS5_IJSG_SH_EEENS5_IJSH_SB_EEEEEEEvNS4_8identityESZ_S18_vS19_EENS_8epilogue10collective6detail29Sm90TmaWarpSpecializedAdapterINS1C_15DefaultEpilogueIaSJ_SJ_NS1B_6thread17LinearCombinationIaLi1EiiLNS1G_9ScaleType4KindE0ELNS_15FloatRoundStyleE2EaEENS1_15EpilogueDefaultEEEEEvvEEEEvNT_6ParamsE --------------------------
	.section	.nv.info._ZN7cutlass13device_kernelINS_4gemm6kernel13GemmUniversalIN4cute5tupleIJiiiiEEENS1_10collective13CollectiveMmaINS1_34MainloopSm90TmaGmmaWarpSpecializedILi26ENS5_IJNS4_1CILi1EEESB_SB_EEENS1_35KernelTmaWarpSpecializedCooperativeEEENS5_IJNSA_ILi128EEENSA_ILi8EEENSA_ILi64EEEEEEaNS5_IJlSB_lEEEaSJ_NS4_8TiledMMAINS4_8MMA_AtomIJNS4_4SM904GMMA25MMA_64x8x32_S32S8S8_SS_TNEEEENS4_6LayoutINS5_IJNSA_ILi2EEESB_SB_EEENS5_IJSB_NSA_ILi0EEEST_EEEEENS5_IJNS4_10UnderscoreESW_SW_EEEEENS4_13SM90_TMA_LOADENS4_14ComposedLayoutINS4_7SwizzleILi2ELi4ELi3EEENS4_18smem_ptr_flag_bitsILi8EEENSQ_INS5_IJSG_SH_EEENS5_IJSH_SB_EEEEEEEvNS4_8identityESZ_S18_vS19_EENS_8epilogue10collective6detail29Sm90TmaWarpSpecializedAdapterINS1C_15DefaultEpilogueIaSJ_SJ_NS1B_6thread17LinearCombinationIaLi1EiiLNS1G_9ScaleType4KindE0ELNS_15FloatRoundStyleE2EaEENS1_15EpilogueDefaultEEEEEvvEEEEvNT_6ParamsE,"",@"SHT_CUDA_INFO"
	.sectionflags	@""
	.align	4


	//----- nvinfo : EIATTR_CUDA_API_VERSION
	.align		4
        /*0000*/ 	.byte	0x04, 0x37
        /*0002*/ 	.short	(.L_21 - .L_20)
.L_20:
        /*0004*/ 	.word	0x00000082


	//----- nvinfo : EIATTR_KPARAM_INFO
	.align		4
.L_21:
        /*0008*/ 	.byte	0x04, 0x17
        /*000a*/ 	.short	(.L_23 - .L_22)
.L_22:
        /*000c*/ 	.word	0x00000000
        /*0010*/ 	.short	0x0000
        /*0012*/ 	.short	0x0070
        /*0014*/ 	.byte	0x00, 0xf0, 0x01, 0x10


	//----- nvinfo : EIATTR_SPARSE_MMA_MASK
	.align		4
.L_23:
        /*0018*/ 	.byte	0x03, 0x50
        /*001a*/ 	.short	0x0000


	//----- nvinfo : EIATTR_MAXREG_COUNT
	.align		4
        /*001c*/ 	.byte	0x03, 0x1b
        /*001e*/ 	.short	0x00a8


	//----- nvinfo : EIATTR_NUM_BARRIERS
	.align		4
        /*0020*/ 	.byte	0x02, 0x4c
        /*0022*/ 	.byte	0x01
	.zero		1


	//----- nvinfo : EIATTR_EXTERNS
	.align		4
        /*0024*/ 	.byte	0x04, 0x0f
        /*0026*/ 	.short	(.L_25 - .L_24)


	//   ....[0]....
	.align		4
.L_24:
        /*0028*/ 	.word	index@(__assertfail)


	//----- nvinfo : EIATTR_MERCURY_ISA_VERSION
	.align		4
.L_25:
        /*002c*/ 	.byte	0x03, 0x5f
        /*002e*/ 	.short	0x0101


	//----- nvinfo : EIATTR_INT_WARP_WIDE_INSTR_OFFSETS
	.align		4
        /*0030*/ 	.byte	0x04, 0x31
        /*0032*/ 	.short	(.L_27 - .L_26)


	//   ....[0]....
.L_26:
        /*0034*/ 	.word	0x000006a0


	//   ....[1]....
        /*0038*/ 	.word	0x000006b0


	//   ....[2]....
        /*003c*/ 	.word	0x000007d0


	//----- nvinfo : EIATTR_COOP_GROUP_MASK_REGIDS
	.align		4
.L_27:
        /*0040*/ 	.byte	0x04, 0x29
        /*0042*/ 	.short	(.L_29 - .L_28)


	//   ....[0]....
.L_28:
        /*0044*/ 	.word	0xffffffff


	//   ....[1]....
        /*0048*/ 	.word	0xffffffff


	//   ....[2]....
        /*004c*/ 	.word	0xffffffff


	//   ....[3]....
        /*0050*/ 	.word	0xffffffff


	//   ....[4]....
        /*0054*/ 	.word	0xffffffff


	//----- nvinfo : EIATTR_COOP_GROUP_INSTR_OFFSETS
	.align		4
.L_29:
        /*0058*/ 	.byte	0x04, 0x28
        /*005a*/ 	.short	(.L_31 - .L_30)


	//   ....[0]....
.L_30:
        /*005c*/ 	.word	0x00000060


	//   ....[1]....
        /*0060*/ 	.word	0x00000070


	//   ....[2]....
        /*0064*/ 	.word	0x00000130


	//   ....[3]....
        /*0068*/ 	.word	0x000005b0


	//   ....[4]....
        /*006c*/ 	.word	0x00001490


	//----- nvinfo : EIATTR_REG_RECONFIG
	.align		4
.L_31:
        /*0070*/ 	.byte	0x01, 0x54
	.zero		2


	//----- nvinfo : EIATTR_SYSCALL_OFFSETS
	.align		4
        /*0074*/ 	.byte	0x04, 0x46
        /*0076*/ 	.short	(.L_33 - .L_32)


	//   ....[0]....
.L_32:
        /*0078*/ 	.word	0x00001680


	//----- nvinfo : EIATTR_MBARRIER_INSTR_OFFSETS
	.align		4
.L_33:
        /*007c*/ 	.byte	0x04, 0x39
        /*007e*/ 	.short	(.L_35 - .L_34)


	//   ....[0]....
.L_34:
        /*0080*/ 	.word	0x00000250
        /*0084*/ 	.word	0x000000ff
        /*0088*/ 	.word	0x00000000
        /*008c*/ 	.short	0x0100
        /*008e*/ 	.byte	0x08
	.zero		1


	//   ....[1]....
        /*0090*/ 	.word	0x00000260
        /*0094*/ 	.word	0x000000ff
        /*0098*/ 	.word	0x000000d0
        /*009c*/ 	.short	0x0100
        /*009e*/ 	.byte	0x08
	.zero		1


	//   ....[2]....
        /*00a0*/ 	.word	0x00000270
        /*00a4*/ 	.word	0x000000ff
        /*00a8*/ 	.word	0x00000008
        /*00ac*/ 	.short	0x0100
        /*00ae*/ 	.byte	0x08
	.zero		1


	//   ....[3]....
        /*00b0*/ 	.word	0x00000280
        /*00b4*/ 	.word	0x000000ff
        /*00b8*/ 	.word	0x000000d8
        /*00bc*/ 	.short	0x0100
        /*00be*/ 	.byte	0x08
	.zero		1


	//   ....[4]....
        /*00c0*/ 	.word	0x00000290
        /*00c4*/ 	.word	0x000000ff
        /*00c8*/ 	.word	0x00000010
        /*00cc*/ 	.short	0x0100
        /*00ce*/ 	.byte	0x08
	.zero		1


	//   ....[5]....
        /*00d0*/ 	.word	0x000002a0
        /*00d4*/ 	.word	0x000000ff
        /*00d8*/ 	.word	0x000000e0
        /*00dc*/ 	.short	0x0100
        /*00de*/ 	.byte	0x08
	.zero		1


	//   ....[6]....
        /*00e0*/ 	.word	0x000002b0
        /*00e4*/ 	.word	0x000000ff
        /*00e8*/ 	.word	0x00000018
        /*00ec*/ 	.short	0x0100
        /*00ee*/ 	.byte	0x08
	.zero		1


	//   ....[7]....
        /*00f0*/ 	.word	0x000002c0
        /*00f4*/ 	.word	0x000000ff
        /*00f8*/ 	.word	0x000000e8
        /*00fc*/ 	.short	0x0100
        /*00fe*/ 	.byte	0x08
	.zero		1


	//   ....[8]....
        /*0100*/ 	.word	0x000002d0
        /*0104*/ 	.word	0x000000ff
        /*0108*/ 	.word	0x00000020
        /*010c*/ 	.short	0x0100
        /*010e*/ 	.byte	0x08
	.zero		1


	//   ....[9]....
        /*0110*/ 	.word	0x000002e0
        /*0114*/ 	.word	0x000000ff
        /*0118*/ 	.word	0x000000f0
        /*011c*/ 	.short	0x0100
        /*011e*/ 	.byte	0x08
	.zero		1


	//   ....[10]....
        /*0120*/ 	.word	0x000002f0
        /*0124*/ 	.word	0x000000ff
        /*0128*/ 	.word	0x00000028
        /*012c*/ 	.short	0x0100
        /*012e*/ 	.byte	0x08
	.zero		1


	//   ....[11]....
        /*0130*/ 	.word	0x00000300
        /*0134*/ 	.word	0x000000ff
        /*0138*/ 	.word	0x000000f8
        /*013c*/ 	.short	0x0100
        /*013e*/ 	.byte	0x08
	.zero		1


	//   ....[12]....
        /*0140*/ 	.word	0x00000310
        /*0144*/ 	.word	0x000000ff
        /*0148*/ 	.word	0x00000030
        /*014c*/ 	.short	0x0100
        /*014e*/ 	.byte	0x08
	.zero		1


	//   ....[13]....
        /*0150*/ 	.word	0x00000320
        /*0154*/ 	.word	0x000000ff
        /*0158*/ 	.word	0x00000100
        /*015c*/ 	.short	0x0100
        /*015e*/ 	.byte	0x08
	.zero		1


	//   ....[14]....
        /*0160*/ 	.word	0x00000330
        /*0164*/ 	.word	0x000000ff
        /*0168*/ 	.word	0x00000038
        /*016c*/ 	.short	0x0100
        /*016e*/ 	.byte	0x08
	.zero		1


	//   ....[15]....
        /*0170*/ 	.word	0x00000340
        /*0174*/ 	.word	0x000000ff
        /*0178*/ 	.word	0x00000108
        /*017c*/ 	.short	0x0100
        /*017e*/ 	.byte	0x08
	.zero		1


	//   ....[16]....
        /*0180*/ 	.word	0x00000350
        /*0184*/ 	.word	0x000000ff
        /*0188*/ 	.word	0x00000040
        /*018c*/ 	.short	0x0100
        /*018e*/ 	.byte	0x08
	.zero		1


	//   ....[17]....
        /*0190*/ 	.word	0x00000360
        /*0194*/ 	.word	0x000000ff
        /*0198*/ 	.word	0x00000110
        /*019c*/ 	.short	0x0100
        /*019e*/ 	.byte	0x08
	.zero		1


	//   ....[18]....
        /*01a0*/ 	.word	0x00000370
        /*01a4*/ 	.word	0x000000ff
        /*01a8*/ 	.word	0x00000048
        /*01ac*/ 	.short	0x0100
        /*01ae*/ 	.byte	0x08
	.zero		1


	//   ....[19]....
        /*01b0*/ 	.word	0x00000380
        /*01b4*/ 	.word	0x000000ff
        /*01b8*/ 	.word	0x00000118
        /*01bc*/ 	.short	0x0100
        /*01be*/ 	.byte	0x08
	.zero		1


	//   ....[20]....
        /*01c0*/ 	.word	0x00000390
        /*01c4*/ 	.word	0x000000ff
        /*01c8*/ 	.word	0x00000050
        /*01cc*/ 	.short	0x0100
        /*01ce*/ 	.byte	0x08
	.zero		1


	//   ....[21]....
        /*01d0*/ 	.word	0x000003a0
        /*01d4*/ 	.word	0x000000ff
        /*01d8*/ 	.word	0x00000120
        /*01dc*/ 	.short	0x0100
        /*01de*/ 	.byte	0x08
	.zero		1


	//   ....[22]....
        /*01e0*/ 	.word	0x000003b0
        /*01e4*/ 	.word	0x000000ff
        /*01e8*/ 	.word	0x00000058
        /*01ec*/ 	.short	0x0100
        /*01ee*/ 	.byte	0x08
	.zero		1


	//   ....[23]....
        /*01f0*/ 	.word	0x000003c0
        /*01f4*/ 	.word	0x000000ff
        /*01f8*/ 	.word	0x00000128
        /*01fc*/ 	.short	0x0100
        /*01fe*/ 	.byte	0x08
	.zero		1


	//   ....[24]....
        /*0200*/ 	.word	0x000003d0
        /*0204*/ 	.word	0x000000ff
        /*0208*/ 	.word	0x00000060
        /*020c*/ 	.short	0x0100
        /*020e*/ 	.byte	0x08
	.zero		1


	//   ....[25]....
        /*0210*/ 	.word	0x000003e0
        /*0214*/ 	.word	0x000000ff
        /*0218*/ 	.word	0x00000130
        /*021c*/ 	.short	0x0100
        /*021e*/ 	.byte	0x08
	.zero		1


	//   ....[26]....
        /*0220*/ 	.word	0x000003f0
        /*0224*/ 	.word	0x000000ff
        /*0228*/ 	.word	0x00000068
        /*022c*/ 	.short	0x0100
        /*022e*/ 	.byte	0x08
	.zero		1


	//   ....[27]....
        /*0230*/ 	.word	0x00000400
        /*0234*/ 	.word	0x000000ff
        /*0238*/ 	.word	0x00000138
        /*023c*/ 	.short	0x0100
        /*023e*/ 	.byte	0x08
	.zero		1


	//   ....[28]....
        /*0240*/ 	.word	0x00000410
        /*0244*/ 	.word	0x000000ff
        /*0248*/ 	.word	0x00000070
        /*024c*/ 	.short	0x0100
        /*024e*/ 	.byte	0x08
	.zero		1


	//   ....[29]....
        /*0250*/ 	.word	0x00000420
        /*0254*/ 	.word	0x000000ff
        /*0258*/ 	.word	0x00000140
        /*025c*/ 	.short	0x0100
        /*025e*/ 	.byte	0x08
	.zero		1


	//   ....[30]....
        /*0260*/ 	.word	0x00000430
        /*0264*/ 	.word	0x000000ff
        /*0268*/ 	.word	0x00000078
        /*026c*/ 	.short	0x0100
        /*026e*/ 	.byte	0x08
	.zero		1


	//   ....[31]....
        /*0270*/ 	.word	0x00000440
        /*0274*/ 	.word	0x000000ff
        /*0278*/ 	.word	0x00000148
        /*027c*/ 	.short	0x0100
        /*027e*/ 	.byte	0x08
	.zero		1


	//   ....[32]....
        /*0280*/ 	.word	0x00000450
        /*0284*/ 	.word	0x000000ff
        /*0288*/ 	.word	0x00000080
        /*028c*/ 	.short	0x0100
        /*028e*/ 	.byte	0x08
	.zero		1


	//   ....[33]....
        /*0290*/ 	.word	0x00000460
        /*0294*/ 	.word	0x000000ff
        /*0298*/ 	.word	0x00000150
        /*029c*/ 	.short	0x0100
        /*029e*/ 	.byte	0x08
	.zero		1


	//   ....[34]....
        /*02a0*/ 	.word	0x00000470
        /*02a4*/ 	.word	0x000000ff
        /*02a8*/ 	.word	0x00000088
        /*02ac*/ 	.short	0x0100
        /*02ae*/ 	.byte	0x08
	.zero		1


	//   ....[35]....
        /*02b0*/ 	.word	0x00000480
        /*02b4*/ 	.word	0x000000ff
        /*02b8*/ 	.word	0x00000158
        /*02bc*/ 	.short	0x0100
        /*02be*/ 	.byte	0x08
	.zero		1


	//   ....[36]....
        /*02c0*/ 	.word	0x00000490
        /*02c4*/ 	.word	0x000000ff
        /*02c8*/ 	.word	0x00000090
        /*02cc*/ 	.short	0x0100
        /*02ce*/ 	.byte	0x08
	.zero		1


	//   ....[37]....
        /*02d0*/ 	.word	0x000004a0
        /*02d4*/ 	.word	0x000000ff
        /*02d8*/ 	.word	0x00000160
        /*02dc*/ 	.short	0x0100
        /*02de*/ 	.byte	0x08
	.zero		1


	//   ....[38]....
        /*02e0*/ 	.word	0x000004b0
        /*02e4*/ 	.word	0x000000ff
        /*02e8*/ 	.word	0x00000098
        /*02ec*/ 	.short	0x0100
        /*02ee*/ 	.byte	0x08
	.zero		1


	//   ....[39]....
        /*02f0*/ 	.word	0x000004c0
        /*02f4*/ 	.word	0x000000ff
        /*02f8*/ 	.word	0x00000168
        /*02fc*/ 	.short	0x0100
        /*02fe*/ 	.byte	0x08
	.zero		1


	//   ....[40]....
        /*0300*/ 	.word	0x000004d0
        /*0304*/ 	.word	0x000000ff
        /*0308*/ 	.word	0x000000a0
        /*030c*/ 	.short	0x0100
        /*030e*/ 	.byte	0x08
	.zero		1


	//   ....[41]....
        /*0310*/ 	.word	0x000004e0
        /*0314*/ 	.word	0x000000ff
        /*0318*/ 	.word	0x00000170
        /*031c*/ 	.short	0x0100
        /*031e*/ 	.byte	0x08
	.zero		1


	//   ....[42]....
        /*0320*/ 	.word	0x000004f0
        /*0324*/ 	.word	0x000000ff
        /*0328*/ 	.word	0x000000a8
        /*032c*/ 	.short	0x0100
        /*032e*/ 	.byte	0x08
	.zero		1


	//   ....[43]....
        /*0330*/ 	.word	0x00000500
        /*0334*/ 	.word	0x000000ff
        /*0338*/ 	.word	0x00000178
        /*033c*/ 	.short	0x0100
        /*033e*/ 	.byte	0x08
	.zero		1


	//   ....[44]....
        /*0340*/ 	.word	0x00000510
        /*0344*/ 	.word	0x000000ff
        /*0348*/ 	.word	0x000000b0
        /*034c*/ 	.short	0x0100
        /*034e*/ 	.byte	0x08
	.zero		1


	//   ....[45]....
        /*0350*/ 	.word	0x00000520
        /*0354*/ 	.word	0x000000ff
        /*0358*/ 	.word	0x00000180
        /*035c*/ 	.short	0x0100
        /*035e*/ 	.byte	0x08
	.zero		1


	//   ....[46]....
        /*0360*/ 	.word	0x00000530
        /*0364*/ 	.word	0x000000ff
        /*0368*/ 	.word	0x000000b8
        /*036c*/ 	.short	0x0100
        /*036e*/ 	.byte	0x08
	.zero		1


	//   ....[47]....
        /*0370*/ 	.word	0x00000540
        /*0374*/ 	.word	0x000000ff
        /*0378*/ 	.word	0x00000188
        /*037c*/ 	.short	0x0100
        /*037e*/ 	.byte	0x08
	.zero		1


	//   ....[48]....
        /*0380*/ 	.word	0x00000550
        /*0384*/ 	.word	0x000000ff
        /*0388*/ 	.word	0x000000c0
        /*038c*/ 	.short	0x0100
        /*038e*/ 	.byte	0x08
	.zero		1


	//   ....[49]....
        /*0390*/ 	.word	0x00000560
        /*0394*/ 	.word	0x000000ff
        /*0398*/ 	.word	0x00000190
        /*039c*/ 	.short	0x0100
        /*039e*/ 	.byte	0x08
	.zero		1


	//   ....[50]....
        /*03a0*/ 	.word	0x00000570
        /*03a4*/ 	.word	0x000000ff
        /*03a8*/ 	.word	0x000000c8
        /*03ac*/ 	.short	0x0100
        /*03ae*/ 	.byte	0x08
	.zero		1


	//   ....[51]....
        /*03b0*/ 	.word	0x00000580
        /*03b4*/ 	.word	0x000000ff
        /*03b8*/ 	.word	0x00000198
        /*03bc*/ 	.short	0x0100
        /*03be*/ 	.byte	0x08
	.zero		1


	//   ....[52]....
        /*03c0*/ 	.word	0x00000850
        /*03c4*/ 	.word	0x000000ff
        /*03c8*/ 	.word	0x000001b0
        /*03cc*/ 	.short	0x0100
        /*03ce*/ 	.byte	0x08
	.zero		1


	//   ....[53]....
        /*03d0*/ 	.word	0x000008b0
        /*03d4*/ 	.word	0x000000ff
        /*03d8*/ 	.word	0x000001b8
        /*03dc*/ 	.short	0x0100
        /*03de*/ 	.byte	0x08
	.zero		1


	//   ....[54]....
        /*03e0*/ 	.word	0x00001700
        /*03e4*/ 	.word	0x00000000
        /*03e8*/ 	.word	0x00000000
        /*03ec*/ 	.short	0x010a
        /*03ee*/ 	.byte	0x3f
	.zero		1


	//   ....[55]....
        /*03f0*/ 	.word	0x00001740
        /*03f4*/ 	.word	0x00000000
        /*03f8*/ 	.word	0x00000000
        /*03fc*/ 	.short	0x010a
        /*03fe*/ 	.byte	0x3f
	.zero		1


	//   ....[56]....
        /*0400*/ 	.word	0x00001a20
        /*0404*/ 	.word	0x00000003
        /*0408*/ 	.word	0x00000000
        /*040c*/ 	.short	0x010a
        /*040e*/ 	.byte	0x3f
	.zero		1


	//   ....[57]....
        /*0410*/ 	.word	0x00001a60
        /*0414*/ 	.word	0x00000003
        /*0418*/ 	.word	0x00000000
        /*041c*/ 	.short	0x010a
        /*041e*/ 	.byte	0x3f
	.zero		1


	//   ....[58]....
        /*0420*/ 	.word	0x00001bc0
        /*0424*/ 	.word	0x00000003
        /*0428*/ 	.word	0x00000000
        /*042c*/ 	.short	0x0101
        /*042e*/ 	.byte	0x3f
	.zero		1


	//   ....[59]....
        /*0430*/ 	.word	0x00001d80
        /*0434*/ 	.word	0x00000000
        /*0438*/ 	.word	0x00000000
        /*043c*/ 	.short	0x0101
        /*043e*/ 	.byte	0x3f
	.zero		1


	//   ....[60]....
        /*0440*/ 	.word	0x000034f0
        /*0444*/ 	.word	0x0000000e
        /*0448*/ 	.word	0x000000d0
        /*044c*/ 	.short	0x010a
        /*044e*/ 	.byte	0x3f
	.zero		1


	//   ....[61]....
        /*0450*/ 	.word	0x00003880
        /*0454*/ 	.word	0x00000005
        /*0458*/ 	.word	0x000001b8
        /*045c*/ 	.short	0x0101
        /*045e*/ 	.byte	0x3f
	.zero		1


	//   ....[62]....
        /*0460*/ 	.word	0x00003fe0
        /*0464*/ 	.word	0x00000007
        /*0468*/ 	.word	0x00000000
        /*046c*/ 	.short	0x010a
        /*046e*/ 	.byte	0x3f
	.zero		1


	//   ....[63]....
        /*0470*/ 	.word	0x00004060
        /*0474*/ 	.word	0x00000008
        /*0478*/ 	.word	0x00000000
        /*047c*/ 	.short	0x010a
        /*047e*/ 	.byte	0x3f
	.zero		1


	//   ....[64]....
        /*0480*/ 	.word	0x000040f0
        /*0484*/ 	.word	0x00000009
        /*0488*/ 	.word	0x00000000
        /*048c*/ 	.short	0x010a
        /*048e*/ 	.byte	0x3f
	.zero		1


	//   ....[65]....
        /*0490*/ 	.word	0x00004180
        /*0494*/ 	.word	0x00000008
        /*0498*/ 	.word	0x00000000
        /*049c*/ 	.short	0x010a
        /*049e*/ 	.byte	0x3f
	.zero		1


	//   ....[66]....
        /*04a0*/ 	.word	0x00004210
        /*04a4*/ 	.word	0x00000009
        /*04a8*/ 	.word	0x00000000
        /*04ac*/ 	.short	0x010a
        /*04ae*/ 	.byte	0x3f
	.zero		1


	//   ....[67]....
        /*04b0*/ 	.word	0x000042a0
        /*04b4*/ 	.word	0x00000008
        /*04b8*/ 	.word	0x00000000
        /*04bc*/ 	.short	0x010a
        /*04be*/ 	.byte	0x3f
	.zero		1


	//   ....[68]....
        /*04c0*/ 	.word	0x00004330
        /*04c4*/ 	.word	0x00000009
        /*04c8*/ 	.word	0x00000000
        /*04cc*/ 	.short	0x010a
        /*04ce*/ 	.byte	0x3f
	.zero		1


	//   ....[69]....
        /*04d0*/ 	.word	0x000043c0
        /*04d4*/ 	.word	0x00000008
        /*04d8*/ 	.word	0x00000000
        /*04dc*/ 	.short	0x010a
        /*04de*/ 	.byte	0x3f
	.zero		1


	//   ....[70]....
        /*04e0*/ 	.word	0x00004450
        /*04e4*/ 	.word	0x00000009
        /*04e8*/ 	.word	0x00000000
        /*04ec*/ 	.short	0x010a
        /*04ee*/ 	.byte	0x3f
	.zero		1


	//   ....[71]....
        /*04f0*/ 	.word	0x000044e0
        /*04f4*/ 	.word	0x00000008
        /*04f8*/ 	.word	0x00000000
        /*04fc*/ 	.short	0x010a
        /*04fe*/ 	.byte	0x3f
	.zero		1


	//   ....[72]....
        /*0500*/ 	.word	0x00004570
        /*0504*/ 	.word	0x00000009
        /*0508*/ 	.word	0x00000000
        /*050c*/ 	.short	0x010a
        /*050e*/ 	.byte	0x3f
	.zero		1


	//   ....[73]....
        /*0510*/ 	.word	0x00004600
        /*0514*/ 	.word	0x00000008
        /*0518*/ 	.word	0x00000000
        /*051c*/ 	.short	0x010a
        /*051e*/ 	.byte	0x3f
	.zero		1


	//   ....[74]....
        /*0520*/ 	.word	0x00004690
        /*0524*/ 	.word	0x00000009
        /*0528*/ 	.word	0x00000000
        /*052c*/ 	.short	0x010a
        /*052e*/ 	.byte	0x3f
	.zero		1


	//   ....[75]....
        /*0530*/ 	.word	0x00004720
        /*0534*/ 	.word	0x00000008
        /*0538*/ 	.word	0x00000000
        /*053c*/ 	.short	0x010a
        /*053e*/ 	.byte	0x3f
	.zero		1


	//   ....[76]....
        /*0540*/ 	.word	0x000047b0
        /*0544*/ 	.word	0x00000009
        /*0548*/ 	.word	0x00000000
        /*054c*/ 	.short	0x010a
        /*054e*/ 	.byte	0x3f
	.zero		1


	//   ....[77]....
        /*0550*/ 	.word	0x00004840
        /*0554*/ 	.word	0x00000008
        /*0558*/ 	.word	0x00000000
        /*055c*/ 	.short	0x010a
        /*055e*/ 	.byte	0x3f
	.zero		1


	//   ....[78]....
        /*0560*/ 	.word	0x000048d0
        /*0564*/ 	.word	0x00000009
        /*0568*/ 	.word	0x00000000
        /*056c*/ 	.short	0x010a
        /*056e*/ 	.byte	0x3f
	.zero		1


	//   ....[79]....
        /*0570*/ 	.word	0x00004960
        /*0574*/ 	.word	0x00000008
        /*0578*/ 	.word	0x00000000
        /*057c*/ 	.short	0x010a
        /*057e*/ 	.byte	0x3f
	.zero		1


	//   ....[80]....
        /*0580*/ 	.word	0x000049f0
        /*0584*/ 	.word	0x00000009
        /*0588*/ 	.word	0x00000000
        /*058c*/ 	.short	0x010a
        /*058e*/ 	.byte	0x3f
	.zero		1


	//   ....[81]....
        /*0590*/ 	.word	0x00004a80
        /*0594*/ 	.word	0x00000008
        /*0598*/ 	.word	0x00000000
        /*059c*/ 	.short	0x010a
        /*059e*/ 	.byte	0x3f
	.zero		1


	//   ....[82]....
        /*05a0*/ 	.word	0x00004b10
        /*05a4*/ 	.word	0x00000009
        /*05a8*/ 	.word	0x00000000
        /*05ac*/ 	.short	0x010a
        /*05ae*/ 	.byte	0x3f
	.zero		1


	//   ....[83]....
        /*05b0*/ 	.word	0x00004ba0
        /*05b4*/ 	.word	0x00000008
        /*05b8*/ 	.word	0x00000000
        /*05bc*/ 	.short	0x010a
        /*05be*/ 	.byte	0x3f
	.zero		1


	//   ....[84]....
        /*05c0*/ 	.word	0x00004c30
        /*05c4*/ 	.word	0x00000009
        /*05c8*/ 	.word	0x00000000
        /*05cc*/ 	.short	0x010a
        /*05ce*/ 	.byte	0x3f
	.zero		1


	//   ....[85]....
        /*05d0*/ 	.word	0x00004cc0
        /*05d4*/ 	.word	0x00000008
        /*05d8*/ 	.word	0x00000000
        /*05dc*/ 	.short	0x010a
        /*05de*/ 	.byte	0x3f
	.zero		1


	//   ....[86]....
        /*05e0*/ 	.word	0x00004d50
        /*05e4*/ 	.word	0x0000000b
        /*05e8*/ 	.word	0x00000000
        /*05ec*/ 	.short	0x010a
        /*05ee*/ 	.byte	0x3f
	.zero		1


	//   ....[87]....
        /*05f0*/ 	.word	0x00004de0
        /*05f4*/ 	.word	0x00000003
        /*05f8*/ 	.word	0x00000000
        /*05fc*/ 	.short	0x010a
        /*05fe*/ 	.byte	0x3f
	.zero		1


	//   ....[88]....
        /*0600*/ 	.word	0x00004e40
        /*0604*/ 	.word	0x00000000
        /*0608*/ 	.word	0x00000000
        /*060c*/ 	.short	0x010a
        /*060e*/ 	.byte	0x3f
	.zero		1


	//   ....[89]....
        /*0610*/ 	.word	0x00004e90
        /*0614*/ 	.word	0x00000003
        /*0618*/ 	.word	0x00000000
        /*061c*/ 	.short	0x010a
        /*061e*/ 	.byte	0x3f
	.zero		1


	//   ....[90]....
        /*0620*/ 	.word	0x00004f60
        /*0624*/ 	.word	0x0000000e
        /*0628*/ 	.word	0x000000d0
        /*062c*/ 	.short	0x010a
        /*062e*/ 	.byte	0x3f
	.zero		1


	//   ....[91]....
        /*0630*/ 	.word	0x00005030
        /*0634*/ 	.word	0x00000007
        /*0638*/ 	.word	0x00000000
        /*063c*/ 	.short	0x010a
        /*063e*/ 	.byte	0x3f
	.zero		1


	//   ....[92]....
        /*0640*/ 	.word	0x00005080
        /*0644*/ 	.word	0x00000008
        /*0648*/ 	.word	0x00000000
        /*064c*/ 	.short	0x010a
        /*064e*/ 	.byte	0x3f
	.zero		1


	//   ....[93]....
        /*0650*/ 	.word	0x000050d0
        /*0654*/ 	.word	0x00000009
        /*0658*/ 	.word	0x00000000
        /*065c*/ 	.short	0x010a
        /*065e*/ 	.byte	0x3f
	.zero		1


	//   ....[94]....
        /*0660*/ 	.word	0x00005120
        /*0664*/ 	.word	0x00000008
        /*0668*/ 	.word	0x00000000
        /*066c*/ 	.short	0x010a
        /*066e*/ 	.byte	0x3f
	.zero		1


	//   ....[95]....
        /*0670*/ 	.word	0x00005170
        /*0674*/ 	.word	0x00000009
        /*0678*/ 	.word	0x00000000
        /*067c*/ 	.short	0x010a
        /*067e*/ 	.byte	0x3f
	.zero		1


	//   ....[96]....
        /*0680*/ 	.word	0x000051c0
        /*0684*/ 	.word	0x00000008
        /*0688*/ 	.word	0x00000000
        /*068c*/ 	.short	0x010a
        /*068e*/ 	.byte	0x3f
	.zero		1


	//   ....[97]....
        /*0690*/ 	.word	0x00005210
        /*0694*/ 	.word	0x00000009
        /*0698*/ 	.word	0x00000000
        /*069c*/ 	.short	0x010a
        /*069e*/ 	.byte	0x3f
	.zero		1


	//   ....[98]....
        /*06a0*/ 	.word	0x00005260
        /*06a4*/ 	.word	0x00000008
        /*06a8*/ 	.word	0x00000000
        /*06ac*/ 	.short	0x010a
        /*06ae*/ 	.byte	0x3f
	.zero		1


	//   ....[99]....
        /*06b0*/ 	.word	0x000052b0
        /*06b4*/ 	.word	0x00000009
        /*06b8*/ 	.word	0x00000000
        /*06bc*/ 	.short	0x010a
        /*06be*/ 	.byte	0x3f
	.zero		1


	//   ....[100]....
        /*06c0*/ 	.word	0x00005300
        /*06c4*/ 	.word	0x00000008
        /*06c8*/ 	.word	0x00000000
        /*06cc*/ 	.short	0x010a
        /*06ce*/ 	.byte	0x3f
	.zero		1


	//   ....[101]....
        /*06d0*/ 	.word	0x00005350
        /*06d4*/ 	.word	0x00000009
        /*06d8*/ 	.word	0x00000000
        /*06dc*/ 	.short	0x010a
        /*06de*/ 	.byte	0x3f
	.zero		1


	//   ....[102]....
        /*06e0*/ 	.word	0x000053a0
        /*06e4*/ 	.word	0x00000008
        /*06e8*/ 	.word	0x00000000
        /*06ec*/ 	.short	0x010a
        /*06ee*/ 	.byte	0x3f
	.zero		1


	//   ....[103]....
        /*06f0*/ 	.word	0x000053f0
        /*06f4*/ 	.word	0x00000009
        /*06f8*/ 	.word	0x00000000
        /*06fc*/ 	.short	0x010a
        /*06fe*/ 	.byte	0x3f
	.zero		1


	//   ....[104]....
        /*0700*/ 	.word	0x00005440
        /*0704*/ 	.word	0x00000008
        /*0708*/ 	.word	0x00000000
        /*070c*/ 	.short	0x010a
        /*070e*/ 	.byte	0x3f
	.zero		1


	//   ....[105]....
        /*0710*/ 	.word	0x00005490
        /*0714*/ 	.word	0x00000009
        /*0718*/ 	.word	0x00000000
        /*071c*/ 	.short	0x010a
        /*071e*/ 	.byte	0x3f
	.zero		1


	//   ....[106]....
        /*0720*/ 	.word	0x000054e0
        /*0724*/ 	.word	0x00000008
        /*0728*/ 	.word	0x00000000
        /*072c*/ 	.short	0x010a
        /*072e*/ 	.byte	0x3f
	.zero		1


	//   ....[107]....
        /*0730*/ 	.word	0x00005530
        /*0734*/ 	.word	0x00000009
        /*0738*/ 	.word	0x00000000
        /*073c*/ 	.short	0x010a
        /*073e*/ 	.byte	0x3f
	.zero		1


	//   ....[108]....
        /*0740*/ 	.word	0x00005580
        /*0744*/ 	.word	0x00000008
        /*0748*/ 	.word	0x00000000
        /*074c*/ 	.short	0x010a
        /*074e*/ 	.byte	0x3f
	.zero		1


	//   ....[109]....
        /*0750*/ 	.word	0x000055d0
        /*0754*/ 	.word	0x00000009
        /*0758*/ 	.word	0x00000000
        /*075c*/ 	.short	0x010a
        /*075e*/ 	.byte	0x3f
	.zero		1


	//   ....[110]....
        /*0760*/ 	.word	0x00005620
        /*0764*/ 	.word	0x00000008
        /*0768*/ 	.word	0x00000000
        /*076c*/ 	.short	0x010a
        /*076e*/ 	.byte	0x3f
	.zero		1


	//   ....[111]....
        /*0770*/ 	.word	0x00005670
        /*0774*/ 	.word	0x00000009
        /*0778*/ 	.word	0x00000000
        /*077c*/ 	.short	0x010a
        /*077e*/ 	.byte	0x3f
	.zero		1


	//   ....[112]....
        /*0780*/ 	.word	0x000056c0
        /*0784*/ 	.word	0x00000008
        /*0788*/ 	.word	0x00000000
        /*078c*/ 	.short	0x010a
        /*078e*/ 	.byte	0x3f
	.zero		1


	//   ....[113]....
        /*0790*/ 	.word	0x00005710
        /*0794*/ 	.word	0x00000009
        /*0798*/ 	.word	0x00000000
        /*079c*/ 	.short	0x010a
        /*079e*/ 	.byte	0x3f
	.zero		1


	//   ....[114]....
        /*07a0*/ 	.word	0x00005760
        /*07a4*/ 	.word	0x00000008
        /*07a8*/ 	.word	0x00000000
        /*07ac*/ 	.short	0x010a
        /*07ae*/ 	.byte	0x3f
	.zero		1


	//   ....[115]....
        /*07b0*/ 	.word	0x000057b0
        /*07b4*/ 	.word	0x0000000b
        /*07b8*/ 	.word	0x00000000
        /*07bc*/ 	.short	0x010a
        /*07be*/ 	.byte	0x3f
	.zero		1


	//----- nvinfo : EIATTR_NUM_MBARRIERS
	.align		4
.L_35:
        /*07c0*/ 	.byte	0x03, 0x38
        /*07c2*/ 	.short	0x0036


	//----- nvinfo : EIATTR_EXIT_INSTR_OFFSETS
	.align		4
        /*07c4*/ 	.byte	0x04, 0x1c
        /*07c6*/ 	.short	(.L_37 - .L_36)


	//   ....[0]....
.L_36:
        /*07c8*/ 	.word	0x00000950


	//   ....[1]....
        /*07cc*/ 	.word	0x00001210


	//   ....[2]....
        /*07d0*/ 	.word	0x00002bd0


	//   ....[3]....
        /*07d4*/ 	.word	0x00003200


	//   ....[4]....
        /*07d8*/ 	.word	0x00004e30


	//----- nvinfo : EIATTR_MAX_THREADS
	.align		4
.L_37:
        /*07dc*/ 	.byte	0x04, 0x05
        /*07de*/ 	.short	(.L_39 - .L_38)
.L_38:
        /*07e0*/ 	.word	0x00000180
        /*07e4*/ 	.word	0x00000001
        /*07e8*/ 	.word	0x00000001


	//----- nvinfo : EIATTR_CRS_STACK_SIZE
	.align		4
.L_39:
        /*07ec*/ 	.byte	0x04, 0x1e
        /*07ee*/ 	.short	(.L_41 - .L_40)
.L_40:
        /*07f0*/ 	.word	0x00000000


	//----- nvinfo : EIATTR_CBANK_PARAM_SIZE
	.align		4
.L_41:
        /*07f4*/ 	.byte	0x03, 0x19
        /*07f6*/ 	.short	0x0470


	//----- nvinfo : EIATTR_PARAM_CBANK
	.align		4
        /*07f8*/ 	.byte	0x04, 0x0a
        /*07fa*/ 	.short	(.L_43 - .L_42)
	.align		4
.L_42:
        /*07fc*/ 	.word	index@(.nv.constant0._ZN7cutlass13device_kernelINS_4gemm6kernel13GemmUniversalIN4cute5tupleIJiiiiEEENS1_10collective13CollectiveMmaINS1_34MainloopSm90TmaGmmaWarpSpecializedILi26ENS5_IJNS4_1CILi1EEESB_SB_EEENS1_35KernelTmaWarpSpecializedCooperativeEEENS5_IJNSA_ILi128EEENSA_ILi8EEENSA_ILi64EEEEEEaNS5_IJlSB_lEEEaSJ_NS4_8TiledMMAINS4_8MMA_AtomIJNS4_4SM904GMMA25MMA_64x8x32_S32S8S8_SS_TNEEEENS4_6LayoutINS5_IJNSA_ILi2EEESB_SB_EEENS5_IJSB_NSA_ILi0EEEST_EEEEENS5_IJNS4_10UnderscoreESW_SW_EEEEENS4_13SM90_TMA_LOADENS4_14ComposedLayoutINS4_7SwizzleILi2ELi4ELi3EEENS4_18smem_ptr_flag_bitsILi8EEENSQ_INS5_IJSG_SH_EEENS5_IJSH_SB_EEEEEEEvNS4_8identityESZ_S18_vS19_EENS_8epilogue10collective6detail29Sm90TmaWarpSpecializedAdapterINS1C_15DefaultEpilogueIaSJ_SJ_NS1B_6thread17LinearCombinationIaLi1EiiLNS1G_9ScaleType4KindE0ELNS_15FloatRoundStyleE2EaEENS1_15EpilogueDefaultEEEEEvvEEEEvNT_6ParamsE)
        /*0800*/ 	.short	0x0210
        /*0802*/ 	.short	0x0470


	//----- nvinfo : EIATTR_SW_WAR
	.align		4
.L_43:
        /*0804*/ 	.byte	0x04, 0x36
        /*0806*/ 	.short	(.L_45 - .L_44)
.L_44:
        /*0808*/ 	.word	0x00000008
.L_45:


//--------------------- .nv.callgraph             --------------------------
	.section	.nv.callgraph,"",@"SHT_CUDA_CALLGRAPH"
	.align	4
	.sectionentsize	8
	.align		4
        /*0000*/ 	.word	0x00000000
	.align		4
        /*0004*/ 	.word	0xffffffff
	.align		4
        /*0008*/ 	.word	index@(_ZN7cutlass13device_kernelINS_4gemm6kernel13GemmUniversalIN4cute5tupleIJiiiiEEENS1_10collective13CollectiveMmaINS1_34MainloopSm90TmaGmmaWarpSpecializedILi26ENS5_IJNS4_1CILi1EEESB_SB_EEENS1_35KernelTmaWarpSpecializedCooperativeEEENS5_IJNSA_ILi128EEENSA_ILi8EEENSA_ILi64EEEEEEaNS5_IJlSB_lEEEaSJ_NS4_8TiledMMAINS4_8MMA_AtomIJNS4_4SM904GMMA25MMA_64x8x32_S32S8S8_SS_TNEEEENS4_6LayoutINS5_IJNSA_ILi2EEESB_SB_EEENS5_IJSB_NSA_ILi0EEEST_EEEEENS5_IJNS4_10UnderscoreESW_SW_EEEEENS4_13SM90_TMA_LOADENS4_14ComposedLayoutINS4_7SwizzleILi2ELi4ELi3EEENS4_18smem_ptr_flag_bitsILi8EEENSQ_INS5_IJSG_SH_EEENS5_IJSH_SB_EEEEEEEvNS4_8identityESZ_S18_vS19_EENS_8epilogue10collective6detail29Sm90TmaWarpSpecializedAdapterINS1C_15DefaultEpilogueIaSJ_SJ_NS1B_6thread17LinearCombinationIaLi1EiiLNS1G_9ScaleType4KindE0ELNS_15FloatRoundStyleE2EaEENS1_15EpilogueDefaultEEEEEvvEEEEvNT_6ParamsE)
	.align		4
        /*000c*/ 	.word	index@(__assertfail)
	.align		4
        /*0010*/ 	.word	0x00000000
	.align		4
        /*0014*/ 	.word	0xfffffffe
	.align		4
        /*0018*/ 	.word	0x00000000
	.align		4
        /*001c*/ 	.word	0xfffffffd
	.align		4
        /*0020*/ 	.word	0x00000000
	.align		4
        /*0024*/ 	.word	0xfffffffc


//--------------------- .nv.constant4             --------------------------
	.section	.nv.constant4,"a",@progbits
	.align	8
	.align		8
.nv.constant4:
        /*0000*/ 	.dword	__assertfail
	.align		8
        /*0008*/ 	.dword	__unnamed_1
	.align		8
        /*0010*/ 	.dword	_ZN39_INTERNAL_35ff8ca1_4_k_cu_c1f96f31_62384cuda3std3__45__cpo5beginE
	.align		8
        /*0018*/ 	.dword	_ZN39_INTERNAL_35ff8ca1_4_k_cu_c1f96f31_62384cuda3std3__45__cpo3endE
	.align		8
        /*0020*/ 	.dword	_ZN39_INTERNAL_35ff8ca1_4_k_cu_c1f96f31_62384cuda3std3__45__cpo6cbeginE
	.align		8
        /*0028*/ 	.dword	_ZN39_INTERNAL_35ff8ca1_4_k_cu_c1f96f31_62384cuda3std3__45__cpo4cendE
	.align		8
        /*0030*/ 	.dword	_ZN39_INTERNAL_35ff8ca1_4_k_cu_c1f96f31_62384cuda3std3__441_GLOBAL__N__35ff8ca1_4_k_cu_c1f96f31_62386ignoreE
	.align		8
        /*0038*/ 	.dword	_ZN39_INTERNAL_35ff8ca1_4_k_cu_c1f96f31_62384cuda3std3__419piecewise_constructE
	.align		8
        /*0040*/ 	.dword	_ZN39_INTERNAL_35ff8ca1_4_k_cu_c1f96f31_62384cuda3std3__48in_placeE
	.align		8
        /*0048*/ 	.dword	_ZN39_INTERNAL_35ff8ca1_4_k_cu_c1f96f31_62384cuda3std6ranges3__45__cpo4swapE
	.align		8
        /*0050*/ 	.dword	_ZN39_INTERNAL_35ff8ca1_4_k_cu_c1f96f31_62384cuda3std6ranges3__45__cpo9iter_moveE
	.align		8
        /*0058*/ 	.dword	_ZN39_INTERNAL_35ff8ca1_4_k_cu_c1f96f31_62384cute7productE
	.align		8
        /*0060*/ 	.dword	_ZN39_INTERNAL_35ff8ca1_4_k_cu_c1f96f31_62384cute1_E
	.align		8
        /*0068*/ 	.dword	$str$22
	.align		8
        /*0070*/ 	.dword	$str$23


//--------------------- .text._ZN7cutlass13device_kernelINS_4gemm6kernel13GemmUniversalIN4cute5tupleIJiiiiEEENS1_10collective13CollectiveMmaINS1_34MainloopSm90TmaGmmaWarpSpecializedILi26ENS5_IJNS4_1CILi1EEESB_SB_EEENS1_35KernelTmaWarpSpecializedCooperativeEEENS5_IJNSA_ILi128EEENSA_ILi8EEENSA_ILi64EEEEEEaNS5_IJlSB_lEEEaSJ_NS4_8TiledMMAINS4_8MMA_AtomIJNS4_4SM904GMMA25MMA_64x8x32_S32S8S8_SS_TNEEEENS4_6LayoutINS5_IJNSA_ILi2EEESB_SB_EEENS5_IJSB_NSA_ILi0EEEST_EEEEENS5_IJNS4_10UnderscoreESW_SW_EEEEENS4_13SM90_TMA_LOADENS4_14ComposedLayoutINS4_7SwizzleILi2ELi4ELi3EEENS4_18smem_ptr_flag_bitsILi8EEENSQ_INS5_IJSG_SH_EEENS5_IJSH_SB_EEEEEEEvNS4_8identityESZ_S18_vS19_EENS_8epilogue10collective6detail29Sm90TmaWarpSpecializedAdapterINS1C_15DefaultEpilogueIaSJ_SJ_NS1B_6thread17LinearCombinationIaLi1EiiLNS1G_9ScaleType4KindE0ELNS_15FloatRoundStyleE2EaEENS1_15EpilogueDefaultEEEEEvvEEEEvNT_6ParamsE --------------------------
	.section	.text._ZN7cutlass13device_kernelINS_4gemm6kernel13GemmUniversalIN4cute5tupleIJiiiiEEENS1_10collective13CollectiveMmaINS1_34MainloopSm90TmaGmmaWarpSpecializedILi26ENS5_IJNS4_1CILi1EEESB_SB_EEENS1_35KernelTmaWarpSpecializedCooperativeEEENS5_IJNSA_ILi128EEENSA_ILi8EEENSA_ILi64EEEEEEaNS5_IJlSB_lEEEaSJ_NS4_8TiledMMAINS4_8MMA_AtomIJNS4_4SM904GMMA25MMA_64x8x32_S32S8S8_SS_TNEEEENS4_6LayoutINS5_IJNSA_ILi2EEESB_SB_EEENS5_IJSB_NSA_ILi0EEEST_EEEEENS5_IJNS4_10UnderscoreESW_SW_EEEEENS4_13SM90_TMA_LOADENS4_14ComposedLayoutINS4_7SwizzleILi2ELi4ELi3EEENS4_18smem_ptr_flag_bitsILi8EEENSQ_INS5_IJSG_SH_EEENS5_IJSH_SB_EEEEEEEvNS4_8identityESZ_S18_vS19_EENS_8epilogue10collective6detail29Sm90TmaWarpSpecializedAdapterINS1C_15DefaultEpilogueIaSJ_SJ_NS1B_6thread17LinearCombinationIaLi1EiiLNS1G_9ScaleType4KindE0ELNS_15FloatRoundStyleE2EaEENS1_15EpilogueDefaultEEEEEvvEEEEvNT_6ParamsE,"ax",@progbits
	.align	128
.text._ZN7cutlass13device_kernelINS_4gemm6kernel13GemmUniversalIN4cute5tupleIJiiiiEEENS1_10collective13CollectiveMmaINS1_34MainloopSm90TmaGmmaWarpSpecializedILi26ENS5_IJNS4_1CILi1EEESB_SB_EEENS1_35KernelTmaWarpSpecializedCooperativeEEENS5_IJNSA_ILi128EEENSA_ILi8EEENSA_ILi64EEEEEEaNS5_IJlSB_lEEEaSJ_NS4_8TiledMMAINS4_8MMA_AtomIJNS4_4SM904GMMA25MMA_64x8x32_S32S8S8_SS_TNEEEENS4_6LayoutINS5_IJNSA_ILi2EEESB_SB_EEENS5_IJSB_NSA_ILi0EEEST_EEEEENS5_IJNS4_10UnderscoreESW_SW_EEEEENS4_13SM90_TMA_LOADENS4_14ComposedLayoutINS4_7SwizzleILi2ELi4ELi3EEENS4_18smem_ptr_flag_bitsILi8EEENSQ_INS5_IJSG_SH_EEENS5_IJSH_SB_EEEEEEEvNS4_8identityESZ_S18_vS19_EENS_8epilogue10collective6detail29Sm90TmaWarpSpecializedAdapterINS1C_15DefaultEpilogueIaSJ_SJ_NS1B_6thread17LinearCombinationIaLi1EiiLNS1G_9ScaleType4KindE0ELNS_15FloatRoundStyleE2EaEENS1_15EpilogueDefaultEEEEEvvEEEEvNT_6ParamsE:
        .type           _ZN7cutlass13device_kernelINS_4gemm6kernel13GemmUniversalIN4cute5tupleIJiiiiEEENS1_10collective13CollectiveMmaINS1_34MainloopSm90TmaGmmaWarpSpecializedILi26ENS5_IJNS4_1CILi1EEESB_SB_EEENS1_35KernelTmaWarpSpecializedCooperativeEEENS5_IJNSA_ILi128EEENSA_ILi8EEENSA_ILi64EEEEEEaNS5_IJlSB_lEEEaSJ_NS4_8TiledMMAINS4_8MMA_AtomIJNS4_4SM904GMMA25MMA_64x8x32_S32S8S8_SS_TNEEEENS4_6LayoutINS5_IJNSA_ILi2EEESB_SB_EEENS5_IJSB_NSA_ILi0EEEST_EEEEENS5_IJNS4_10UnderscoreESW_SW_EEEEENS4_13SM90_TMA_LOADENS4_14ComposedLayoutINS4_7SwizzleILi2ELi4ELi3EEENS4_18smem_ptr_flag_bitsILi8EEENSQ_INS5_IJSG_SH_EEENS5_IJSH_SB_EEEEEEEvNS4_8identityESZ_S18_vS19_EENS_8epilogue10collective6detail29Sm90TmaWarpSpecializedAdapterINS1C_15DefaultEpilogueIaSJ_SJ_NS1B_6thread17LinearCombinationIaLi1EiiLNS1G_9ScaleType4KindE0ELNS_15FloatRoundStyleE2EaEENS1_15EpilogueDefaultEEEEEvvEEEEvNT_6ParamsE,@function
        .size           _ZN7cutlass13device_kernelINS_4gemm6kernel13GemmUniversalIN4cute5tupleIJiiiiEEENS1_10collective13CollectiveMmaINS1_34MainloopSm90TmaGmmaWarpSpecializedILi26ENS5_IJNS4_1CILi1EEESB_SB_EEENS1_35KernelTmaWarpSpecializedCooperativeEEENS5_IJNSA_ILi128EEENSA_ILi8EEENSA_ILi64EEEEEEaNS5_IJlSB_lEEEaSJ_NS4_8TiledMMAINS4_8MMA_AtomIJNS4_4SM904GMMA25MMA_64x8x32_S32S8S8_SS_TNEEEENS4_6LayoutINS5_IJNSA_ILi2EEESB_SB_EEENS5_IJSB_NSA_ILi0EEEST_EEEEENS5_IJNS4_10UnderscoreESW_SW_EEEEENS4_13SM90_TMA_LOADENS4_14ComposedLayoutINS4_7SwizzleILi2ELi4ELi3EEENS4_18smem_ptr_flag_bitsILi8EEENSQ_INS5_IJSG_SH_EEENS5_IJSH_SB_EEEEEEEvNS4_8identityESZ_S18_vS19_EENS_8epilogue10collective6detail29Sm90TmaWarpSpecializedAdapterINS1C_15DefaultEpilogueIaSJ_SJ_NS1B_6thread17LinearCombinationIaLi1EiiLNS1G_9ScaleType4KindE0ELNS_15FloatRoundStyleE2EaEENS1_15EpilogueDefaultEEEEEvvEEEEvNT_6ParamsE,(.L_x_123 - _ZN7cutlass13device_kernelINS_4gemm6kernel13GemmUniversalIN4cute5tupleIJiiiiEEENS1_10collective13CollectiveMmaINS1_34MainloopSm90TmaGmmaWarpSpecializedILi26ENS5_IJNS4_1CILi1EEESB_SB_EEENS1_35KernelTmaWarpSpecializedCooperativeEEENS5_IJNSA_ILi128EEENSA_ILi8EEENSA_ILi64EEEEEEaNS5_IJlSB_lEEEaSJ_NS4_8TiledMMAINS4_8MMA_AtomIJNS4_4SM904GMMA25MMA_64x8x32_S32S8S8_SS_TNEEEENS4_6LayoutINS5_IJNSA_ILi2EEESB_SB_EEENS5_IJSB_NSA_ILi0EEEST_EEEEENS5_IJNS4_10UnderscoreESW_SW_EEEEENS4_13SM90_TMA_LOADENS4_14ComposedLayoutINS4_7SwizzleILi2ELi4ELi3EEENS4_18smem_ptr_flag_bitsILi8EEENSQ_INS5_IJSG_SH_EEENS5_IJSH_SB_EEEEEEEvNS4_8identityESZ_S18_vS19_EENS_8epilogue10collective6detail29Sm90TmaWarpSpecializedAdapterINS1C_15DefaultEpilogueIaSJ_SJ_NS1B_6thread17LinearCombinationIaLi1EiiLNS1G_9ScaleType4KindE0ELNS_15FloatRoundStyleE2EaEENS1_15EpilogueDefaultEEEEEvvEEEEvNT_6ParamsE)
        .other          _ZN7cutlass13device_kernelINS_4gemm6kernel13GemmUniversalIN4cute5tupleIJiiiiEEENS1_10collective13CollectiveMmaINS1_34MainloopSm90TmaGmmaWarpSpecializedILi26ENS5_IJNS4_1CILi1EEESB_SB_EEENS1_35KernelTmaWarpSpecializedCooperativeEEENS5_IJNSA_ILi128EEENSA_ILi8EEENSA_ILi64EEEEEEaNS5_IJlSB_lEEEaSJ_NS4_8TiledMMAINS4_8MMA_AtomIJNS4_4SM904GMMA25MMA_64x8x32_S32S8S8_SS_TNEEEENS4_6LayoutINS5_IJNSA_ILi2EEESB_SB_EEENS5_IJSB_NSA_ILi0EEEST_EEEEENS5_IJNS4_10UnderscoreESW_SW_EEEEENS4_13SM90_TMA_LOADENS4_14ComposedLayoutINS4_7SwizzleILi2ELi4ELi3EEENS4_18smem_ptr_flag_bitsILi8EEENSQ_INS5_IJSG_SH_EEENS5_IJSH_SB_EEEEEEEvNS4_8identityESZ_S18_vS19_EENS_8epilogue10collective6detail29Sm90TmaWarpSpecializedAdapterINS1C_15DefaultEpilogueIaSJ_SJ_NS1B_6thread17LinearCombinationIaLi1EiiLNS1G_9ScaleType4KindE0ELNS_15FloatRoundStyleE2EaEENS1_15EpilogueDefaultEEEEEvvEEEEvNT_6ParamsE,@"STO_CUDA_ENTRY STV_DEFAULT"
_ZN7cutlass13device_kernelINS_4gemm6kernel13GemmUniversalIN4cute5tupleIJiiiiEEENS1_10collective13CollectiveMmaINS1_34MainloopSm90TmaGmmaWarpSpecializedILi26ENS5_IJNS4_1CILi1EEESB_SB_EEENS1_35KernelTmaWarpSpecializedCooperativeEEENS5_IJNSA_ILi128EEENSA_ILi8EEENSA_ILi64EEEEEEaNS5_IJlSB_lEEEaSJ_NS4_8TiledMMAINS4_8MMA_AtomIJNS4_4SM904GMMA25MMA_64x8x32_S32S8S8_SS_TNEEEENS4_6LayoutINS5_IJNSA_ILi2EEESB_SB_EEENS5_IJSB_NSA_ILi0EEEST_EEEEENS5_IJNS4_10UnderscoreESW_SW_EEEEENS4_13SM90_TMA_LOADENS4_14ComposedLayoutINS4_7SwizzleILi2ELi4ELi3EEENS4_18smem_ptr_flag_bitsILi8EEENSQ_INS5_IJSG_SH_EEENS5_IJSH_SB_EEEEEEEvNS4_8identityESZ_S18_vS19_EENS_8epilogue10collective6detail29Sm90TmaWarpSpecializedAdapterINS1C_15DefaultEpilogueIaSJ_SJ_NS1B_6thread17LinearCombinationIaLi1EiiLNS1G_9ScaleType4KindE0ELNS_15FloatRoundStyleE2EaEENS1_15EpilogueDefaultEEEEEvvEEEEvNT_6ParamsE:
[----:B------:R-:W0:Y:S01]  /*0000*/  LDC R1, c[0x0][0x28] ;  /* 0x00000a00ff017b82 */ /* 0x000e220000000800 */
[----:B------:R-:W1:Y:S01]  /*0010*/  S2R R2, SR_TID.X ;  /* 0x0000000000027919 */ /* 0x000e620000002100 */
[----:B------:R-:W-:Y:S01]  /*0020*/  ELECT P0, URZ, PT ;  /* 0x00000000003f782f */ /* 0x000fe20003800000 */
[----:B------:R-:W-:Y:S01]  /*0030*/  BSSY B0, `(.L_x_0) ;  /* 0x000000f000007945 */ /* 0x000fe20003800000 */
[--C-:B-1----:R-:W-:Y:S02]  /*0040*/  SHF.R.U32.HI R0, RZ, 0x5, R2.reuse ;  /* 0x00000005ff007819 */ /* 0x102fe40000011602 */
[----:B------:R-:W-:-:S03]  /*0050*/  SHF.R.U32.HI R7, RZ, 0x7, R2 ;  /* 0x00000007ff077819 */ /* 0x000fc60000011602 */
[----:B------:R-:W1:Y:S04]  /*0060*/  SHFL.IDX PT, R3, R0, RZ, 0x1f ;  /* 0x00001fff00037589 */ /* 0x000e6800000e0000 */
[----:B------:R2:W3:Y:S01]  /*0070*/  SHFL.IDX PT, R10, R7, RZ, 0x1f ;  /* 0x00001fff070a7589 */ /* 0x0004e200000e0000 */
[----:B-1----:R-:W-:-:S13]  /*0080*/  ISETP.NE.OR P0, PT, R3, RZ, !P0 ;  /* 0x000000ff0300720c */ /* 0x002fda0004705670 */
[----:B0-23--:R-:W-:Y:S05]  /*0090*/  @P0 BRA `(.L_x_1) ;  /* 0x0000000000200947 */ /* 0x00dfea0003800000 */
[----:B------:R-:W-:Y:S02]  /*00a0*/  ULDC.64 UR4, c[0x0][0x198] ;  /* 0x0000660000047ab9 */ /* 0x000fe40000000a00 */
[----:B------:R-:W-:Y:S02]  /*00b0*/  UIADD3 UR6, UP0, UR4, 0xf0, URZ ;  /* 0x000000f004067890 */ /* 0x000fe4000ff1e03f */
[----:B------:R-:W-:Y:S02]  /*00c0*/  UIADD3 UR4, UP1, UR4, 0x1f0, URZ ;  /* 0x000001f004047890 */ /* 0x000fe4000ff3e03f */
[----:B------:R-:W-:Y:S02]  /*00d0*/  UIADD3.X UR7, URZ, UR5, URZ, UP0, !UPT ;  /* 0x000000053f077290 */ /* 0x000fe400087fe43f */
[----:B------:R-:W-:-:S07]  /*00e0*/  UIADD3.X UR5, URZ, UR5, URZ, UP1, !UPT ;  /* 0x000000053f057290 */ /* 0x000fce0008ffe43f */
[----:B------:R0:W-:Y:S02]  /*00f0*/  UTMACCTL.PF [UR6] ;  /* 0x00000000060079b9 */ /* 0x0001e40008040000 */
[----:B------:R0:W-:Y:S02]  /*0100*/  UTMACCTL.PF [UR4] ;  /* 0x00000000040079b9 */ /* 0x0001e40008040000 */
[----:B0-----:R-:W-:Y:S01]  /*0110*/  NOP ;  /* 0x0000000000007918 */ /* 0x001fe20000000000 */
.L_x_1:
[----:B------:R-:W-:Y:S05]  /*0120*/  BSYNC B0 ;  /* 0x0000000000007941 */ /* 0x000fea0003800000 */
.L_x_0:
[----:B------:R-:W0:Y:S02]  /*0130*/  SHFL.IDX PT, R4, R0, RZ, 0x1f ;  /* 0x00001fff00047589 */ /* 0x000e2400000e0000 */
[----:B0-----:R-:W-:-:S13]  /*0140*/  ISETP.NE.AND P0, PT, R4, RZ, PT ;  /* 0x000000ff0400720c */ /* 0x001fda0003f05270 */
[----:B------:R-:W-:Y:S05]  /*0150*/  @P0 BRA `(.L_x_2) ;  /* 0x0000000400140947 */ /* 0x000fea0003800000 */
[----:B------:R-:W-:Y:S01]  /*0160*/  ELECT P0, URZ, PT ;  /* 0x00000000003f782f */ /* 0x000fe20003800000 */
[----:B------:R-:W-:-:S12]  /*0170*/  BSSY B0, `(.L_x_2) ;  /* 0x0000043000007945 */ /* 0x000fd80003800000 */
[----:B------:R-:W-:Y:S05]  /*0180*/  @!P0 BRA `(.L_x_3) ;  /* 0x0000000400048947 */ /* 0x000fea0003800000 */
[----:B------:R-:W0:Y:S01]  /*0190*/  S2UR UR8, SR_CgaCtaId ;  /* 0x00000000000879c3 */ /* 0x000e220000008800 */
[----:B------:R-:W-:Y:S01]  /*01a0*/  UMOV UR4, 0x400 ;  /* 0x0000040000047882 */ /* 0x000fe20000000000 */
[----:B------:R-:W-:Y:S01]  /*01b0*/  UMOV UR5, 0x1 ;  /* 0x0000000100057882 */ /* 0x000fe20000000000 */
[----:B------:R-:W-:Y:S02]  /*01c0*/  UMOV UR6, 0x100 ;  /* 0x0000010000067882 */ /* 0x000fe40000000000 */
[----:B------:R-:W-:-:S04]  /*01d0*/  UIADD3 UR6, -UR6, 0x100000, URZ ;  /* 0x0010000006067890 */ /* 0x000fc8000fffe13f */
[----:B------:R-:W-:Y:S02]  /*01e0*/  USHF.L.U32 UR7, UR6, 0xb, URZ ;  /* 0x0000000b06077899 */ /* 0x000fe4000800063f */
[----:B------:R-:W-:Y:S02]  /*01f0*/  USHF.L.U32 UR6, UR6, 0x1, URZ ;  /* 0x0000000106067899 */ /* 0x000fe4000800063f */
[----:B0-----:R-:W-:Y:S02]  /*0200*/  ULEA UR8, UR8, UR4, 0x18 ;  /* 0x0000000408087291 */ /* 0x001fe4000f8ec03f */
[----:B------:R-:W-:-:S04]  /*0210*/  UIADD3 UR4, -UR5, 0x100000, URZ ;  /* 0x0010000005047890 */ /* 0x000fc8000fffe13f */
[----:B------:R-:W-:Y:S02]  /*0220*/  USHF.L.U32 UR5, UR4, 0xb, URZ ;  /* 0x0000000b04057899 */ /* 0x000fe4000800063f */
[----:B------:R-:W-:Y:S01]  /*0230*/  USHF.L.U32 UR4, UR4, 0x1, URZ ;  /* 0x0000000104047899 */ /* 0x000fe2000800063f */
[----:B------:R-:W0:Y:S11]  /*0240*/  FENCE.VIEW.ASYNC.S ;  /* 0x00000000000073c6 */ /* 0x000e360000000000 */
[----:B0-----:R0:W1:Y:S01]  /*0250*/  SYNCS.EXCH.64 URZ, [UR8], UR4 ;  /* 0x00000004083f75b2 */ /* 0x0010620008000100 */
[----:B------:R0:W2:Y:S01]  /*0260*/  SYNCS.EXCH.64 URZ, [UR8+0xd0], UR6 ;  /* 0x0000d006083f75b2 */ /* 0x0000a20008000100 */
[----:B------:R0:W3:Y:S01]  /*0270*/  SYNCS.EXCH.64 URZ, [UR8+0x8], UR4 ;  /* 0x00000804083f75b2 */ /* 0x0000e20008000100 */
[----:B------:R0:W4:Y:S01]  /*0280*/  SYNCS.EXCH.64 URZ, [UR8+0xd8], UR6 ;  /* 0x0000d806083f75b2 */ /* 0x0001220008000100 */
[----:B------:R0:W0:Y:S01]  /*0290*/  SYNCS.EXCH.64 URZ, [UR8+0x10], UR4 ;  /* 0x00001004083f75b2 */ /* 0x0000220008000100 */
        /* <DEDUP_REMOVED lines=47> */
[----:B-1234-:R-:W-:Y:S01]  /*0590*/  NOP ;  /* 0x0000000000007918 */ /* 0x01efe20000000000 */
.L_x_3:
[----:B0-----:R-:W-:Y:S05]  /*05a0*/  BSYNC B0 ;  /* 0x0000000000007941 */ /* 0x001fea0003800000 */
.L_x_2:
[----:B------:R-:W0:Y:S01]  /*05b0*/  SHFL.IDX PT, R0, R0, RZ, 0x1f ;  /* 0x00001fff00007589 */ /* 0x000e2200000e0000 */
[----:B------:R-:W-:Y:S01]  /*05c0*/  ELECT P0, URZ, PT ;  /* 0x00000000003f782f */ /* 0x000fe20003800000 */
[----:B------:R-:W1:Y:S01]  /*05d0*/  LDC R19, c[0x0][0x65c] ;  /* 0x00019700ff137b82 */ /* 0x000e620000000800 */
[----:B------:R-:W-:Y:S01]  /*05e0*/  UMOV UR4, 0x20 ;  /* 0x0000002000047882 */ /* 0x000fe20000000000 */
[----:B------:R-:W2:Y:S01]  /*05f0*/  S2R R6, SR_CTAID.Y ;  /* 0x0000000000067919 */ /* 0x000ea20000002600 */
[----:B------:R-:W-:Y:S01]  /*0600*/  NOP ;  /* 0x0000000000007918 */ /* 0x000fe20000000000 */
[----:B------:R-:W-:Y:S01]  /*0610*/  ISETP.NE.AND P2, PT, R10, RZ, PT ;  /* 0x000000ff0a00720c */ /* 0x000fe20003f45270 */
[----:B------:R-:W-:Y:S01]  /*0620*/  NOP ;  /* 0x0000000000007918 */ /* 0x000fe20000000000 */
[----:B------:R-:W3:Y:S01]  /*0630*/  S2R R4, SR_CTAID.X ;  /* 0x0000000000047919 */ /* 0x000ee20000002500 */
[----:B------:R-:W-:Y:S01]  /*0640*/  IMAD.MOV.U32 R5, RZ, RZ, RZ ;  /* 0x000000ffff057224 */ /* 0x000fe200078e00ff */
[----:B0-----:R-:W-:-:S02]  /*0650*/  ISETP.NE.OR P0, PT, R0, RZ, !P0 ;  /* 0x000000ff0000720c */ /* 0x001fc40004705670 */
[----:B-1----:R-:W-:-:S04]  /*0660*/  ISETP.NE.AND P3, PT, R19, 0x1, PT ;  /* 0x000000011300780c */ /* 0x002fc80003f65270 */
[----:B------:R-:W-:Y:S02]  /*0670*/  P2R R0, PR, RZ, 0x8 ;  /* 0x00000008ff007803 */ /* 0x000fe40000000000 */
[----:B------:R-:W-:-:S04]  /*0680*/  SHF.R.S32.HI R0, RZ, 0x1f, R3 ;  /* 0x0000001fff007819 */ /* 0x000fc80000011403 */
[----:B------:R-:W-:Y:S01]  /*0690*/  LEA.HI R0, R0, R3, RZ, 0x2 ;  /* 0x0000000300007211 */ /* 0x000fe200078f10ff */
[----:B------:R-:W-:Y:S01]  /*06a0*/  VOTEU.ALL UP0, P0 ;  /* 0x00000000003f7886 */ /* 0x000fe20000000000 */
[----:B------:R-:W-:Y:S01]  /*06b0*/  VOTEU.ALL UP1, P0 ;  /* 0x00000000003f7886 */ /* 0x000fe20000020000 */
[----:B------:R-:W3:Y:S01]  /*06c0*/  @P3 LDC R17, c[0x0][0x10] ;  /* 0x00000400ff113b82 */ /* 0x000ee20000000800 */
[----:B------:R-:W-:Y:S01]  /*06d0*/  LOP3.LUT R0, R0, 0xfffffffc, RZ, 0xc0, !PT ;  /* 0xfffffffc00007812 */ /* 0x000fe200078ec0ff */
[----:B--2---:R-:W-:Y:S01]  /*06e0*/  @P3 IMAD.MOV.U32 R8, RZ, RZ, R6 ;  /* 0x000000ffff083224 */ /* 0x004fe200078e0006 */
[----:B------:R-:W-:Y:S01]  /*06f0*/  @!UP0 UMOV UR6, 0x400 ;  /* 0x0000040000068882 */ /* 0x000fe20000000000 */
[----:B------:R-:W-:-:S04]  /*0700*/  @!UP0 UIADD3 UR4, -UR4, 0x100000, URZ ;  /* 0x0010000004048890 */ /* 0x000fc8000fffe13f */
[----:B------:R-:W-:Y:S02]  /*0710*/  @!UP0 USHF.L.U32 UR5, UR4, 0xb, URZ ;  /* 0x0000000b04058899 */ /* 0x000fe4000800063f */
[----:B------:R-:W-:Y:S01]  /*0720*/  @!UP0 USHF.L.U32 UR4, UR4, 0x1, URZ ;  /* 0x0000000104048899 */ /* 0x000fe2000800063f */
[----:B------:R-:W-:Y:S02]  /*0730*/  @P3 IMAD.MOV.U32 R9, RZ, RZ, RZ ;  /* 0x000000ffff093224 */ /* 0x000fe400078e00ff */
[----:B------:R-:W-:Y:S01]  /*0740*/  IMAD.IADD R0, R3, 0x1, -R0 ;  /* 0x0000000103007824 */ /* 0x000fe200078e0a00 */
[----:B------:R-:W0:Y:S01]  /*0750*/  @!UP0 S2UR UR7, SR_CgaCtaId ;  /* 0x00000000000789c3 */ /* 0x000e220000008800 */
[----:B------:R-:W-:-:S03]  /*0760*/  @P3 IMAD.MOV.U32 R3, RZ, RZ, RZ ;  /* 0x000000ffff033224 */ /* 0x000fc600078e00ff */
[----:B------:R-:W-:-:S04]  /*0770*/  ISETP.NE.AND P1, PT, R0, 0x3, PT ;  /* 0x000000030000780c */ /* 0x000fc80003f25270 */
[----:B------:R-:W1:Y:S01]  /*0780*/  @!P3 LDC R11, c[0x0][0xc] ;  /* 0x00000300ff0bbb82 */ /* 0x000e620000000800 */
[----:B---3--:R-:W-:-:S04]  /*0790*/  @P3 IMAD.WIDE.U32 R16, R4, R17, R8 ;  /* 0x0000001104103225 */ /* 0x008fc800078e0008 */
[----:B------:R-:W-:Y:S01]  /*07a0*/  @P3 IMAD.IADD R17, R17, 0x1, R3 ;  /* 0x0000000111113824 */ /* 0x000fe200078e0203 */
[----:B------:R-:W-:Y:S01]  /*07b0*/  LOP3.LUT R3, R2, 0x7f, RZ, 0xc0, !PT ;  /* 0x0000007f02037812 */ /* 0x000fe200078ec0ff */
[----:B0-----:R-:W-:Y:S01]  /*07c0*/  @!UP0 ULEA UR8, UR7, UR6, 0x18 ;  /* 0x0000000607088291 */ /* 0x001fe2000f8ec03f */
[----:B------:R-:W-:Y:S02]  /*07d0*/  VOTEU.ALL UP0, P0 ;  /* 0x00000000003f7886 */ /* 0x000fe40000000000 */
[----:B------:R-:W-:Y:S01]  /*07e0*/  ULDC UR6, c[0x0][0xc] ;  /* 0x0000030000067ab9 */ /* 0x000fe20000000800 */
[----:B------:R-:W-:Y:S01]  /*07f0*/  ISETP.EQ.OR P0, PT, R0, RZ, !P1 ;  /* 0x000000ff0000720c */ /* 0x000fe20004f02670 */
[----:B------:R-:W-:-:S03]  /*0800*/  ULDC UR7, c[0x0][0x10] ;  /* 0x0000040000077ab9 */ /* 0x000fc60000000800 */
[C---:B------:R-:W-:Y:S01]  /*0810*/  ISETP.EQ.AND P0, PT, R10.reuse, RZ, P0 ;  /* 0x000000ff0a00720c */ /* 0x040fe20000702270 */
[----:B------:R-:W-:Y:S02]  /*0820*/  VIADD R10, R10, 0xffffffff ;  /* 0xffffffff0a0a7836 */ /* 0x000fe40000000000 */
[----:B-1----:R-:W-:Y:S01]  /*0830*/  @!P3 IMAD.WIDE.U32 R8, R11, R6, R4 ;  /* 0x000000060b08b225 */ /* 0x002fe200078e0004 */
[----:B------:R-:W0:Y:S02]  /*0840*/  FENCE.VIEW.ASYNC.S ;  /* 0x00000000000073c6 */ /* 0x000e240000000000 */
[----:B0-----:R-:W0:Y:S01]  /*0850*/  @!UP0 SYNCS.EXCH.64 URZ, [UR8+0x1b0], UR4 ;  /* 0x0001b004083f85b2 */ /* 0x001e220008000100 */
[----:B------:R-:W-:Y:S02]  /*0860*/  SEL R18, RZ, 0x1, !P0 ;  /* 0x00000001ff127807 */ /* 0x000fe40004000000 */
[----:B------:R-:W-:Y:S01]  /*0870*/  ISETP.GE.U32.AND P1, PT, R10, 0x2, PT ;  /* 0x000000020a00780c */ /* 0x000fe20003f26070 */
[----:B------:R-:W-:-:S02]  /*0880*/  @!P3 IMAD.MOV.U32 R16, RZ, RZ, R8 ;  /* 0x000000ffff10b224 */ /* 0x000fc400078e0008 */
[----:B------:R-:W-:Y:S01]  /*0890*/  @!P3 IMAD.MOV.U32 R17, RZ, RZ, R9 ;  /* 0x000000ffff11b224 */ /* 0x000fe200078e0009 */
[----:B------:R-:W-:Y:S01]  /*08a0*/  SEL R18, R18, 0x2, P1 ;  /* 0x0000000212127807 */ /* 0x000fe20000800000 */
[----:B------:R1:W0:Y:S01]  /*08b0*/  @!UP1 SYNCS.EXCH.64 URZ, [UR8+0x1b8], UR4 ;  /* 0x0001b804083f95b2 */ /* 0x0002220008000100 */
[----:B------:R-:W-:Y:S01]  /*08c0*/  NOP ;  /* 0x0000000000007918 */ /* 0x000fe20000000000 */
[----:B-1----:R-:W-:-:S03]  /*08d0*/  UIMAD.WIDE.U32 UR4, UR6, UR7, URZ ;  /* 0x00000007060472a5 */ /* 0x002fc6000f8e003f */
[----:B------:R-:W-:Y:S02]  /*08e0*/  ULDC UR6, c[0x0][0x14] ;  /* 0x0000050000067ab9 */ /* 0x000fe40000000800 */
[----:B------:R-:W-:Y:S02]  /*08f0*/  UIMAD.WIDE.U32 UR36, UR4, UR6, URZ ;  /* 0x00000006042472a5 */ /* 0x000fe4000f8e003f */
[----:B------:R-:W-:-:S04]  /*0900*/  UIMAD UR42, UR5, UR6, URZ ;  /* 0x00000006052a72a4 */ /* 0x000fc8000f8e023f */
[----:B------:R-:W-:Y:S01]  /*0910*/  UIADD3 UR42, UR37, UR42, URZ ;  /* 0x0000002a252a7290 */ /* 0x000fe2000fffe03f */
[----:B0-----:R-:W-:Y:S06]  /*0920*/  BAR.SYNC.DEFER_BLOCKING 0x0 ;  /* 0x0000000000007b1d */ /* 0x001fec0000010000 */
[----:B------:R-:W-:Y:S05]  /*0930*/  @!P2 BRA `(.L_x_4) ;  /* 0x0000002000a8a947 */ /* 0x000fea0003800000 */
[----:B------:R-:W-:-:S13]  /*0940*/  ISETP.GT.U32.AND P0, PT, R10, 0x1, PT ;  /* 0x000000010a00780c */ /* 0x000fda0003f04070 */
[----:B------:R-:W-:Y:S05]  /*0950*/  @P0 EXIT ;  /* 0x000000000000094d */ /* 0x000fea0003800000 */
[----:B------:R-:W-:Y:S01]  /*0960*/  ULDC.64 UR4, c[0x0][0x650] ;  /* 0x0001940000047ab9 */ /* 0x000fe20000000a00 */
[----:B------:R-:W-:Y:S01]  /*0970*/  PRMT R0, RZ, 0x7610, R0 ;  /* 0x00007610ff007816 */ /* 0x000fe20000000000 */
[----:B------:R-:W-:Y:S01]  /*0980*/  IMAD.MOV.U32 R38, RZ, RZ, -0x1 ;  /* 0xffffffffff267424 */ /* 0x000fe200078e00ff */
[----:B------:R-:W-:Y:S01]  /*0990*/  ISETP.GE.U32.AND P0, PT, R16, UR4, PT ;  /* 0x0000000410007c0c */ /* 0x000fe2000bf06070 */
[----:B------:R-:W-:Y:S02]  /*09a0*/  IMAD.MOV.U32 R37, RZ, RZ, -0x1 ;  /* 0xffffffffff257424 */ /* 0x000fe400078e00ff */
[----:B------:R-:W-:Y:S01]  /*09b0*/  IMAD.MOV.U32 R39, RZ, RZ, -0x1 ;  /* 0xffffffffff277424 */ /* 0x000fe200078e00ff */
[----:B------:R-:W-:-:S13]  /*09c0*/  ISETP.GE.U32.AND.EX P0, PT, R17, UR5, PT, P0 ;  /* 0x0000000511007c0c */ /* 0x000fda000bf06100 */
[----:B------:R-:W-:Y:S05]  /*09d0*/  @P0 BRA `(.L_x_5) ;  /* 0x0000000400540947 */ /* 0x000fea0003800000 */
[----:B------:R-:W0:Y:S01]  /*09e0*/  LDC.64 R20, c[0x0][0x628] ;  /* 0x00018a00ff147b82 */ /* 0x000e220000000a00 */
[----:B------:R-:W-:Y:S02]  /*09f0*/  IMAD.MOV.U32 R8, RZ, RZ, R16 ;  /* 0x000000ffff087224 */ /* 0x000fe400078e0010 */
[----:B------:R-:W-:-:S05]  /*0a00*/  IMAD.MOV.U32 R9, RZ, RZ, R17 ;  /* 0x000000ffff097224 */ /* 0x000fca00078e0011 */
[----:B------:R-:W1:Y:S08]  /*0a10*/  LDC R0, c[0x0][0x630] ;  /* 0x00018c00ff007b82 */ /* 0x000e700000000800 */
[----:B------:R-:W2:Y:S01]  /*0a20*/  LDC.64 R22, c[0x0][0x620] ;  /* 0x00018800ff167b82 */ /* 0x000ea20000000a00 */
[----:B0-----:R-:W-:-:S04]  /*0a30*/  ISETP.NE.U32.AND P0, PT, R20, RZ, PT ;  /* 0x000000ff1400720c */ /* 0x001fc80003f05070 */
[----:B------:R-:W-:-:S13]  /*0a40*/  ISETP.NE.AND.EX P0, PT, R21, RZ, PT, P0 ;  /* 0x000000ff1500720c */ /* 0x000fda0003f05300 */
[----:B-12---:R-:W-:Y:S05]  /*0a50*/  @!P0 BRA `(.L_x_6) ;  /* 0x0000000000288947 */ /* 0x006fea0003800000 */
[----:B------:R-:W0:Y:S02]  /*0a60*/  LDC R13, c[0x0][0x634] ;  /* 0x00018d00ff0d7b82 */ /* 0x000e240000000800 */
[----:B0-----:R-:W-:-:S05]  /*0a70*/  IADD3 R13, P0, R16, R13, RZ ;  /* 0x0000000d100d7210 */ /* 0x001fca0007f1e0ff */
[----:B------:R-:W-:-:S04]  /*0a80*/  IMAD.X R15, RZ, RZ, R17, P0 ;  /* 0x000000ffff0f7224 */ /* 0x000fc800000e0611 */
[----:B------:R-:W-:-:S04]  /*0a90*/  IMAD.WIDE.U32 R8, R15, R20, RZ ;  /* 0x000000140f087225 */ /* 0x000fc800078e00ff */
[----:B------:R-:W-:-:S04]  /*0aa0*/  IMAD.WIDE.U32 R10, P0, R13, R21, R8 ;  /* 0x000000150d0a7225 */ /* 0x000fc80007800008 */
[----:B------:R-:W-:-:S04]  /*0ab0*/  IMAD.WIDE.U32 R8, R13, R20, RZ ;  /* 0x000000140d087225 */ /* 0x000fc800078e00ff */
[----:B------:R-:W-:Y:S01]  /*0ac0*/  IMAD.X R13, RZ, RZ, RZ, P0 ;  /* 0x000000ffff0d7224 */ /* 0x000fe200000e06ff */
[----:B------:R-:W-:Y:S01]  /*0ad0*/  IADD3 RZ, P0, R9, R10, RZ ;  /* 0x0000000a09ff7210 */ /* 0x000fe20007f1e0ff */
[----:B------:R-:W-:-:S04]  /*0ae0*/  IMAD.MOV.U32 R12, RZ, RZ, R11 ;  /* 0x000000ffff0c7224 */ /* 0x000fc800078e000b */
[----:B------:R-:W-:-:S08]  /*0af0*/  IMAD.WIDE.U32.X R8, R15, R21, R12, P0 ;  /* 0x000000150f087225 */ /* 0x000fd000000e040c */
.L_x_6:
[-CC-:B------:R-:W-:Y:S01]  /*0b00*/  SHF.R.U64 R39, R8, R0.reuse, R9.reuse ;  /* 0x0000000008277219 */ /* 0x180fe20000001209 */
[----:B------:R-:W0:Y:S01]  /*0b10*/  LDC R12, c[0x0][0x618] ;  /* 0x00018600ff0c7b82 */ /* 0x000e220000000800 */
[----:B------:R-:W-:Y:S01]  /*0b20*/  SHF.R.U32.HI R5, RZ, R0, R9 ;  /* 0x00000000ff057219 */ /* 0x000fe20000011609 */
[----:B------:R-:W-:Y:S01]  /*0b30*/  ULDC UR4, c[0x0][0x150] ;  /* 0x0000540000047ab9 */ /* 0x000fe20000000800 */
[----:B------:R-:W-:Y:S02]  /*0b40*/  IADD3 R11, P0, RZ, -R39, RZ ;  /* 0x80000027ff0b7210 */ /* 0x000fe40007f1e0ff */
[----:B------:R-:W-:-:S03]  /*0b50*/  I2FP.F32.U32 R0, R4 ;  /* 0x0000000400007245 */ /* 0x000fc60000201000 */
[----:B------:R-:W1:Y:S01]  /*0b60*/  LDC.64 R24, c[0x0][0x640] ;  /* 0x00019000ff187b82 */ /* 0x000e620000000a00 */
[----:B------:R-:W-:Y:S02]  /*0b70*/  IMAD.X R13, RZ, RZ, ~R5, P0 ;  /* 0x000000ffff0d7224 */ /* 0x000fe400000e0e05 */
[----:B------:R-:W-:Y:S01]  /*0b80*/  FMUL R0, R0, UR4 ;  /* 0x0000000400007c20 */ /* 0x000fe20008400000 */
[----:B------:R-:W-:Y:S01]  /*0b90*/  IMAD.WIDE.U32 R8, R11, R22, R16 ;  /* 0x000000160b087225 */ /* 0x000fe200078e0010 */
[----:B------:R-:W-:-:S03]  /*0ba0*/  ULDC UR4, c[0x0][0x154] ;  /* 0x0000550000047ab9 */ /* 0x000fc60000000800 */
[----:B------:R-:W-:Y:S01]  /*0bb0*/  IMAD R10, R13, R22, RZ ;  /* 0x000000160d0a7224 */ /* 0x000fe200078e02ff */
[----:B------:R-:W2:Y:S01]  /*0bc0*/  LDC R5, c[0x0][0x144] ;  /* 0x00005100ff057b82 */ /* 0x000ea20000000800 */
[----:B------:R-:W3:Y:S02]  /*0bd0*/  F2I.U32.TRUNC.NTZ R0, R0 ;  /* 0x0000000000007305 */ /* 0x000ee4000020f000 */
[----:B------:R-:W-:-:S04]  /*0be0*/  IMAD R11, R11, R23, R10 ;  /* 0x000000170b0b7224 */ /* 0x000fc800078e020a */
[----:B------:R-:W-:Y:S01]  /*0bf0*/  IMAD.IADD R9, R9, 0x1, R11 ;  /* 0x0000000109097824 */ /* 0x000fe200078e020b */
[----:B------:R-:W4:Y:S01]  /*0c00*/  LDC R14, c[0x0][0x608] ;  /* 0x00018200ff0e7b82 */ /* 0x000f220000000800 */
[----:B------:R-:W-:-:S03]  /*0c10*/  IMAD.MOV.U32 R11, RZ, RZ, -0x1 ;  /* 0xffffffffff0b7424 */ /* 0x000fc600078e00ff */
[--C-:B0-----:R-:W-:Y:S02]  /*0c20*/  SHF.R.U64 R20, R8, R12, R9.reuse ;  /* 0x0000000c08147219 */ /* 0x101fe40000001209 */
[----:B------:R-:W-:Y:S02]  /*0c30*/  I2FP.F32.U32 R8, R6 ;  /* 0x0000000600087245 */ /* 0x000fe40000201000 */
[----:B------:R-:W0:Y:S01]  /*0c40*/  LDC R22, c[0x0][0x658] ;  /* 0x00019600ff167b82 */ /* 0x000e220000000800 */
[----:B-1----:R-:W-:Y:S01]  /*0c50*/  ISETP.NE.U32.AND P0, PT, R24, RZ, PT ;  /* 0x000000ff1800720c */ /* 0x002fe20003f05070 */
[----:B---3--:R-:W-:Y:S01]  /*0c60*/  IMAD.MOV R10, RZ, RZ, -R0 ;  /* 0x000000ffff0a7224 */ /* 0x008fe200078e0a00 */
[----:B------:R-:W-:Y:S01]  /*0c70*/  SHF.R.U32.HI R9, RZ, R12, R9 ;  /* 0x0000000cff097219 */ /* 0x000fe20000011609 */
[----:B------:R-:W-:Y:S01]  /*0c80*/  FMUL R8, R8, UR4 ;  /* 0x0000000408087c20 */ /* 0x000fe20008400000 */
[----:B------:R-:W-:-:S03]  /*0c90*/  ISETP.NE.AND.EX P0, PT, R25, RZ, PT, P0 ;  /* 0x000000ff1900720c */ /* 0x000fc60003f05300 */
[----:B------:R-:W1:Y:S01]  /*0ca0*/  LDC R15, c[0x0][0x148] ;  /* 0x00005200ff0f7b82 */ /* 0x000e620000000800 */
[----:B--2---:R-:W-:-:S07]  /*0cb0*/  IMAD R0, R5, R10, R4 ;  /* 0x0000000a05007224 */ /* 0x004fce00078e0204 */
[----:B------:R-:W2:Y:S01]  /*0cc0*/  LDC R23, c[0x0][0x600] ;  /* 0x00018000ff177b82 */ /* 0x000ea20000000800 */
[-CC-:B----4-:R-:W-:Y:S02]  /*0cd0*/  SHF.R.U64 R28, R20, R14.reuse, R9.reuse ;  /* 0x0000000e141c7219 */ /* 0x190fe40000001209 */
[----:B------:R-:W-:Y:S01]  /*0ce0*/  SHF.R.U32.HI R5, RZ, R14, R9 ;  /* 0x0000000eff057219 */ /* 0x000fe20000011609 */
[----:B------:R-:W-:Y:S01]  /*0cf0*/  IMAD.MOV.U32 R9, RZ, RZ, 0x1 ;  /* 0x00000001ff097424 */ /* 0x000fe200078e00ff */
[----:B------:R3:W4:Y:S03]  /*0d00*/  F2I.U32.TRUNC.NTZ R14, R8 ;  /* 0x00000008000e7305 */ /* 0x000726000020f000 */
[----:B------:R-:W1:Y:S01]  /*0d10*/  LDC R26, c[0x0][0x648] ;  /* 0x00019200ff1a7b82 */ /* 0x000e620000000800 */
[-C--:B0-----:R-:W-:Y:S02]  /*0d20*/  SHF.L.U32 R4, R11, R22.reuse, RZ ;  /* 0x000000160b047219 */ /* 0x081fe400000006ff */
[----:B------:R-:W-:-:S02]  /*0d30*/  SHF.R.U64 R30, R28, R22, R5 ;  /* 0x000000161c1e7219 */ /* 0x000fc40000001205 */
[----:B------:R-:W-:Y:S02]  /*0d40*/  LOP3.LUT R13, RZ, R4, RZ, 0x33, !PT ;  /* 0x00000004ff0d7212 */ /* 0x000fe400078e33ff */
[-C--:B------:R-:W-:Y:S01]  /*0d50*/  SHF.R.U32.HI R5, RZ, R22.reuse, R5 ;  /* 0x00000016ff057219 */ /* 0x080fe20000011605 */
[----:B------:R-:W0:Y:S01]  /*0d60*/  LDC R27, c[0x0][0x638] ;  /* 0x00018e00ff1b7b82 */ /* 0x000e220000000800 */
[----:B------:R-:W-:Y:S01]  /*0d70*/  SHF.L.U32 R12, R9, R22, RZ ;  /* 0x00000016090c7219 */ /* 0x000fe200000006ff */
[----:B------:R-:W-:-:S06]  /*0d80*/  IMAD.MOV.U32 R4, RZ, RZ, R30 ;  /* 0x000000ffff047224 */ /* 0x000fcc00078e001e */
[----:B------:R-:W0:Y:S01]  /*0d90*/  LDC R38, c[0x0][0x610] ;  /* 0x00018400ff267b82 */ /* 0x000e220000000800 */
[----:B---34-:R-:W-:Y:S05]  /*0da0*/  @!P0 BRA `(.L_x_7) ;  /* 0x0000000000288947 */ /* 0x018fea0003800000 */
[----:B------:R-:W3:Y:S02]  /*0db0*/  LDC R11, c[0x0][0x64c] ;  /* 0x00019300ff0b7b82 */ /* 0x000ee40000000800 */
[----:B---3--:R-:W-:-:S05]  /*0dc0*/  IADD3 R11, P0, R30, R11, RZ ;  /* 0x0000000b1e0b7210 */ /* 0x008fca0007f1e0ff */
        /* <DEDUP_REMOVED lines=8> */
.L_x_7:
[----:B-1----:R-:W-:Y:S01]  /*0e50*/  SHF.R.U64 R4, R4, R26, R5 ;  /* 0x0000001a04047219 */ /* 0x002fe20000001205 */
[----:B--2---:R-:W-:Y:S01]  /*0e60*/  VIADD R5, R23, 0xffffffff ;  /* 0xffffffff17057836 */ /* 0x004fe20000000000 */
[----:B------:R-:W-:Y:S01]  /*0e70*/  LOP3.LUT R13, R28, R13, RZ, 0xc0, !PT ;  /* 0x0000000d1c0d7212 */ /* 0x000fe200078ec0ff */
[----:B------:R-:W-:Y:S02]  /*0e80*/  IMAD.MOV R14, RZ, RZ, -R14 ;  /* 0x000000ffff0e7224 */ /* 0x000fe400078e0a0e */
[----:B------:R-:W-:Y:S01]  /*0e90*/  IMAD.MOV R8, RZ, RZ, -R4 ;  /* 0x000000ffff087224 */ /* 0x000fe200078e0a04 */
[----:B------:R-:W-:Y:S01]  /*0ea0*/  LOP3.LUT R5, R20, R5, RZ, 0xc0, !PT ;  /* 0x0000000514057212 */ /* 0x000fe200078ec0ff */
[----:B------:R-:W-:Y:S02]  /*0eb0*/  IMAD R13, R12, R4, R13 ;  /* 0x000000040c0d7224 */ /* 0x000fe400078e020d */
[----:B------:R-:W-:Y:S02]  /*0ec0*/  @P3 IMAD R0, R15, R14, R6 ;  /* 0x0000000e0f003224 */ /* 0x000fe400078e0206 */
[----:B0-----:R-:W-:-:S02]  /*0ed0*/  IMAD R4, R8, R27, R30 ;  /* 0x0000001b08047224 */ /* 0x001fc400078e021e */
[----:B------:R-:W-:Y:S02]  /*0ee0*/  IMAD R38, R13, R38, R0 ;  /* 0x000000260d267224 */ /* 0x000fe400078e0200 */
[----:B------:R-:W-:Y:S02]  /*0ef0*/  IMAD R5, R4, R23, R5 ;  /* 0x0000001704057224 */ /* 0x000fe400078e0205 */
[----:B------:R-:W-:-:S03]  /*0f00*/  IMAD.MOV.U32 R0, RZ, RZ, 0x1 ;  /* 0x00000001ff007424 */ /* 0x000fc600078e00ff */
[----:B------:R-:W-:Y:S02]  /*0f10*/  SEL R37, R5, R38, !P3 ;  /* 0x0000002605257207 */ /* 0x000fe40005800000 */
[----:B------:R-:W-:-:S07]  /*0f20*/  SEL R38, R38, R5, !P3 ;  /* 0x0000000526267207 */ /* 0x000fce0005800000 */
.L_x_5:
[----:B------:R-:W-:-:S08]  /*0f30*/  NOP ;  /* 0x0000000000007918 */ /* 0x000fd00000000000 */
[----:B------:R-:W0:Y:S02]  /*0f40*/  USETMAXREG.TRY_ALLOC.CTAPOOL UP0, 0xe8 ;  /* 0x000000e8000079c8 */ /* 0x000e240008000600 */
[----:B0-----:R-:W-:-:S13]  /*0f50*/  PLOP3.LUT P0, PT, PT, PT, UP0, 0x80, 0x0 ;  /* 0x000000000000781c */ /* 0x001fda0003f0f008 */
[----:B------:R-:W-:Y:S05]  /*0f60*/  @!P0 BRA `(.L_x_5) ;  /* 0xfffffffc00f08947 */ /* 0x000fea000383ffff */
[----:B------:R-:W-:Y:S01]  /*0f70*/  ULDC.64 UR4, c[0x0][0x598] ;  /* 0x0001660000047ab9 */ /* 0x000fe20000000a00 */
[----:B------:R-:W-:Y:S01]  /*0f80*/  ULDC.64 UR38, c[0x0][0x208] ;  /* 0x0000820000267ab9 */ /* 0x000fe20000000a00 */
[----:B------:R-:W-:-:S04]  /*0f90*/  ISETP.NE.U32.AND P0, PT, RZ, UR4, PT ;  /* 0x00000004ff007c0c */ /* 0x000fc8000bf05070 */
[----:B------:R-:W-:-:S13]  /*0fa0*/  ISETP.NE.AND.EX P0, PT, RZ, UR5, PT, P0 ;  /* 0x00000005ff007c0c */ /* 0x000fda000bf05300 */
[----:B------:R-:W-:Y:S05]  /*0fb0*/  @!P0 BRA `(.L_x_8) ;  /* 0x00000000001c8947 */ /* 0x000fea0003800000 */
[----:B------:R-:W0:Y:S02]  /*0fc0*/  LDC.64 R4, c[0x0][0x598] ;  /* 0x00016600ff047b82 */ /* 0x000e240000000a00 */
[----:B0-----:R-:W2:Y:S02]  /*0fd0*/  LDG.E.64 R4, desc[UR38][R4.64] ;  /* 0x0000002604047981 */ /* 0x001ea4000c1e1b00 */
[----:B--2---:R-:W-:-:S04]  /*0fe0*/  ISETP.NE.U32.AND P0, PT, R4, RZ, PT ;  /* 0x000000ff0400720c */ /* 0x004fc80003f05070 */
[----:B------:R-:W-:-:S13]  /*0ff0*/  ISETP.NE.AND.EX P0, PT, R5, RZ, PT, P0 ;  /* 0x000000ff0500720c */ /* 0x000fda0003f05300 */
[----:B------:R-:W-:Y:S05]  /*1000*/  @!P0 BRA `(.L_x_8) ;  /* 0x0000000000088947 */ /* 0x000fea0003800000 */
[----:B------:R0:W5:Y:S01]  /*1010*/  LD.E R28, desc[UR38][R4.64] ;  /* 0x00000026041c7980 */ /* 0x000162000c101900 */
[----:B------:R-:W-:Y:S05]  /*1020*/  BRA `(.L_x_9) ;  /* 0x0000000000247947 */ /* 0x000fea0003800000 */
.L_x_8:
[----:B------:R-:W-:Y:S02]  /*1030*/  ULDC.64 UR4, c[0x0][0x588] ;  /* 0x0001620000047ab9 */ /* 0x000fe40000000a00 */
[----:B------:R-:W-:-:S04]  /*1040*/  ISETP.NE.U32.AND P0, PT, RZ, UR4, PT ;  /* 0x00000004ff007c0c */ /* 0x000fc8000bf05070 */
[----:B------:R-:W-:-:S13]  /*1050*/  ISETP.NE.AND.EX P0, PT, RZ, UR5, PT, P0 ;  /* 0x00000005ff007c0c */ /* 0x000fda000bf05300 */
[----:B------:R-:W-:Y:S05]  /*1060*/  @!P0 BRA `(.L_x_10) ;  /* 0x00000000000c8947 */ /* 0x000fea0003800000 */
[----:B------:R-:W0:Y:S02]  /*1070*/  LDC.64 R28, c[0x0][0x588] ;  /* 0x00016200ff1c7b82 */ /* 0x000e240000000a00 */
[----:B0-----:R1:W5:Y:S01]  /*1080*/  LDG.E R28, desc[UR38][R28.64] ;  /* 0x000000261c1c7981 */ /* 0x001362000c1e1900 */
[----:B------:R-:W-:Y:S05]  /*1090*/  BRA `(.L_x_9) ;  /* 0x0000000000087947 */ /* 0x000fea0003800000 */
.L_x_10:
[----:B------:R-:W-:Y:S02]  /*10a0*/  ULDC UR4, c[0x0][0x580] ;  /* 0x0001600000047ab9 */ /* 0x000fe40000000800 */
[----:B------:R-:W-:-:S07]  /*10b0*/  IMAD.U32 R28, RZ, RZ, UR4 ;  /* 0x00000004ff1c7e24 */ /* 0x000fce000f8e00ff */
.L_x_9:
[----:B------:R-:W-:Y:S02]  /*10c0*/  ULDC.64 UR4, c[0x0][0x5a0] ;  /* 0x0001680000047ab9 */ /* 0x000fe40000000a00 */
[----:B------:R-:W-:-:S04]  /*10d0*/  ISETP.NE.U32.AND P0, PT, RZ, UR4, PT ;  /* 0x00000004ff007c0c */ /* 0x000fc8000bf05070 */
[----:B------:R-:W-:-:S13]  /*10e0*/  ISETP.NE.AND.EX P0, PT, RZ, UR5, PT, P0 ;  /* 0x00000005ff007c0c */ /* 0x000fda000bf05300 */
[----:B------:R-:W-:Y:S05]  /*10f0*/  @!P0 BRA `(.L_x_11) ;  /* 0x00000000001c8947 */ /* 0x000fea0003800000 */
[----:B0-----:R-:W0:Y:S02]  /*1100*/  LDC.64 R4, c[0x0][0x5a0] ;  /* 0x00016800ff047b82 */ /* 0x001e240000000a00 */
[----:B0-----:R-:W2:Y:S02]  /*1110*/  LDG.E.64 R4, desc[UR38][R4.64] ;  /* 0x0000002604047981 */ /* 0x001ea4000c1e1b00 */
[----:B--2---:R-:W-:-:S04]  /*1120*/  ISETP.NE.U32.AND P0, PT, R4, RZ, PT ;  /* 0x000000ff0400720c */ /* 0x004fc80003f05070 */
[----:B------:R-:W-:-:S13]  /*1130*/  ISETP.NE.AND.EX P0, PT, R5, RZ, PT, P0 ;  /* 0x000000ff0500720c */ /* 0x000fda0003f05300 */
[----:B------:R-:W-:Y:S05]  /*1140*/  @!P0 BRA `(.L_x_11) ;  /* 0x0000000000088947 */ /* 0x000fea0003800000 */
[----:B-1----:R0:W5:Y:S01]  /*1150*/  LD.E R29, desc[UR38][R4.64] ;  /* 0x00000026041d7980 */ /* 0x002162000c101900 */
[----:B------:R-:W-:Y:S05]  /*1160*/  BRA `(.L_x_12) ;  /* 0x0000000000247947 */ /* 0x000fea0003800000 */
.L_x_11:
[----:B------:R-:W-:Y:S02]  /*1170*/  ULDC.64 UR4, c[0x0][0x590] ;  /* 0x0001640000047ab9 */ /* 0x000fe40000000a00 */
[----:B------:R-:W-:-:S04]  /*1180*/  ISETP.NE.U32.AND P0, PT, RZ, UR4, PT ;  /* 0x00000004ff007c0c */ /* 0x000fc8000bf05070 */
[----:B------:R-:W-:-:S13]  /*1190*/  ISETP.NE.AND.EX P0, PT, RZ, UR5, PT, P0 ;  /* 0x00000005ff007c0c */ /* 0x000fda000bf05300 */
[----:B------:R-:W-:Y:S05]  /*11a0*/  @!P0 BRA `(.L_x_13) ;  /* 0x00000000000c8947 */ /* 0x000fea0003800000 */
[----:B0-----:R-:W1:Y:S02]  /*11b0*/  LDC.64 R4, c[0x0][0x590] ;  /* 0x00016400ff047b82 */ /* 0x001e640000000a00 */
[----:B-1----:R1:W5:Y:S01]  /*11c0*/  LDG.E R29, desc[UR38][R4.64] ;  /* 0x00000026041d7981 */ /* 0x002362000c1e1900 */
[----:B------:R-:W-:Y:S05]  /*11d0*/  BRA `(.L_x_12) ;  /* 0x0000000000087947 */ /* 0x000fea0003800000 */
.L_x_13:
[----:B------:R-:W-:Y:S02]  /*11e0*/  ULDC UR4, c[0x0][0x584] ;  /* 0x0001610000047ab9 */ /* 0x000fe40000000800 */
[----:B-1----:R-:W-:-:S07]  /*11f0*/  IMAD.U32 R29, RZ, RZ, UR4 ;  /* 0x00000004ff1d7e24 */ /* 0x002fce000f8e00ff */
.L_x_12:
[----:B------:R-:W-:-:S13]  /*1200*/  LOP3.LUT P0, RZ, R0, 0xff, RZ, 0xc0, !PT ;  /* 0x000000ff00ff7812 */ /* 0x000fda000780c0ff */
[----:B------:R-:W-:Y:S05]  /*1210*/  @!P0 EXIT ;  /* 0x000000000000894d */ /* 0x000fea0003800000 */
[----:B------:R-:W2:Y:S01]  /*1220*/  LDC R31, c[0x0][0x658] ;  /* 0x00019600ff1f7b82 */ /* 0x000ea20000000800 */
[----:B------:R-:W-:Y:S01]  /*1230*/  ULDC.64 UR6, c[0x0][0x288] ;  /* 0x0000a20000067ab9 */ /* 0x000fe20000000a00 */
[----:B------:R-:W-:Y:S01]  /*1240*/  LOP3.LUT R7, R7, 0x1, RZ, 0xc0, !PT ;  /* 0x0000000107077812 */ /* 0x000fe200078ec0ff */
[----:B------:R-:W-:Y:S01]  /*1250*/  UIADD3 UR4, UR7, 0x3f, URZ ;  /* 0x0000003f07047890 */ /* 0x000fe2000fffe03f */
[----:B------:R-:W-:Y:S01]  /*1260*/  SHF.R.U32.HI R0, RZ, 0x2, R2 ;  /* 0x00000002ff007819 */ /* 0x000fe20000011602 */
[----:B01----:R-:W-:Y:S01]  /*1270*/  IMAD.MOV.U32 R4, RZ, RZ, -0x1 ;  /* 0xffffffffff047424 */ /* 0x003fe200078e00ff */
[----:B------:R-:W-:Y:S01]  /*1280*/  SHF.R.U32.HI R3, RZ, 0x1, R3 ;  /* 0x00000001ff037819 */ /* 0x000fe20000011603 */
[----:B------:R-:W-:Y:S01]  /*1290*/  USHF.R.S32.HI UR5, URZ, 0x1f, UR4 ;  /* 0x0000001f3f057899 */ /* 0x000fe20008011404 */
[----:B------:R-:W-:Y:S01]  /*12a0*/  IMAD.SHL.U32 R9, R7, 0x40, RZ ;  /* 0x0000004007097824 */ /* 0x000fe200078e00ff */
[----:B------:R-:W-:Y:S01]  /*12b0*/  LOP3.LUT R0, R0, 0x7, RZ, 0xc0, !PT ;  /* 0x0000000700007812 */ /* 0x000fe200078ec0ff */
[----:B------:R-:W-:Y:S01]  /*12c0*/  IMAD.MOV.U32 R6, RZ, RZ, 0x1 ;  /* 0x00000001ff067424 */ /* 0x000fe200078e00ff */
[----:B------:R-:W-:Y:S01]  /*12d0*/  LOP3.LUT R3, R3, 0x30, RZ, 0xc0, !PT ;  /* 0x0000003003037812 */ /* 0x000fe200078ec0ff */
[----:B------:R-:W-:Y:S01]  /*12e0*/  ULEA.HI UR5, UR5, UR4, URZ, 0x6 ;  /* 0x0000000405057291 */ /* 0x000fe2000f8f303f */
[--C-:B------:R-:W-:Y:S01]  /*12f0*/  LOP3.LUT R22, R9, 0x40, R0.reuse, 0xe2, !PT ;  /* 0x0000004009167812 */ /* 0x100fe200078ee200 */
[----:B------:R-:W-:Y:S01]  /*1300*/  IMAD.U32 R5, RZ, RZ, UR6 ;  /* 0x00000006ff057e24 */ /* 0x000fe2000f8e00ff */
[----:B------:R-:W-:Y:S01]  /*1310*/  IADD3 R0, RZ, -R3, -R0 ;  /* 0x80000003ff007210 */ /* 0x000fe20007ffe800 */
[----:B------:R-:W-:Y:S01]  /*1320*/  USHF.R.S32.HI UR43, URZ, 0x6, UR5 ;  /* 0x000000063f2b7899 */ /* 0x000fe20008011405 */
[C---:B------:R-:W-:Y:S01]  /*1330*/  LOP3.LUT R30, R2.reuse, 0x3, RZ, 0xc0, !PT ;  /* 0x00000003021e7812 */ /* 0x040fe200078ec0ff */
[C---:B------:R-:W-:Y:S01]  /*1340*/  IMAD.SHL.U32 R32, R2.reuse, 0x2, RZ ;  /* 0x0000000202207824 */ /* 0x040fe200078e00ff */
[----:B------:R-:W-:Y:S01]  /*1350*/  ULDC.64 UR4, c[0x0][0x5c8] ;  /* 0x0001720000047ab9 */ /* 0x000fe20000000a00 */
[----:B------:R-:W-:Y:S01]  /*1360*/  UISETP.LT.AND UP0, UPT, UR43, 0x1, UPT ;  /* 0x000000012b00788c */ /* 0x000fe2000bf01270 */
[----:B------:R-:W-:Y:S01]  /*1370*/  IMAD R0, R7, -0x40, R0 ;  /* 0xffffffc007007824 */ /* 0x000fe200078e0200 */
[----:B------:R-:W-:Y:S01]  /*1380*/  LOP3.LUT R33, R2, 0x80, RZ, 0xc0, !PT ;  /* 0x0000008002217812 */ /* 0x000fe200078ec0ff */
[----:B------:R-:W-:Y:S01]  /*1390*/  USHF.L.U64.HI UR44, UR4, 0x3, UR5 ;  /* 0x00000003042c7899 */ /* 0x000fe20008010205 */
[----:B--2---:R-:W-:Y:S01]  /*13a0*/  SHF.L.U32 R4, R4, R31, RZ ;  /* 0x0000001f04047219 */ /* 0x004fe200000006ff */
[----:B------:R-:W-:Y:S01]  /*13b0*/  USHF.L.U32 UR45, UR4, 0x3, URZ ;  /* 0x00000003042d7899 */ /* 0x000fe2000800063f */
[----:B------:R-:W-:Y:S01]  /*13c0*/  IMAD R30, R30, -0x2, R5 ;  /* 0xfffffffe1e1e7824 */ /* 0x000fe200078e0205 */
[----:B------:R-:W-:Y:S01]  /*13d0*/  USEL UR46, UR43, 0x1, UP0 ;  /* 0x000000012b2e7887 */ /* 0x000fe20008000000 */
[----:B------:R-:W-:Y:S01]  /*13e0*/  LOP3.LUT R22, R22, R3, RZ, 0xfc, !PT ;  /* 0x0000000316167212 */ /* 0x000fe200078efcff */
[----:B------:R-:W-:Y:S01]  /*13f0*/  ULDC UR4, c[0x0][0x284] ;  /* 0x0000a10000047ab9 */ /* 0x000fe20000000800 */
[----:B------:R-:W-:Y:S01]  /*1400*/  SHF.L.U32 R31, R6, R31, RZ ;  /* 0x0000001f061f7219 */ /* 0x000fe200000006ff */
[----:B------:R-:W-:Y:S01]  /*1410*/  VIADD R35, R0, UR4 ;  /* 0x0000000400237c36 */ /* 0x000fe20008000000 */
[----:B------:R-:W-:Y:S01]  /*1420*/  LOP3.LUT R42, R18, 0x1, RZ, 0xfc, !PT ;  /* 0x00000001122a7812 */ /* 0x000fe200078efcff */
[----:B------:R-:W-:Y:S01]  /*1430*/  IMAD.MOV.U32 R23, RZ, RZ, RZ ;  /* 0x000000ffff177224 */ /* 0x000fe200078e00ff */
[----:B------:R-:W-:Y:S01]  /*1440*/  SHF.R.U32.HI R33, RZ, 0x7, R33 ;  /* 0x00000007ff217819 */ /* 0x000fe20000011621 */
[----:B------:R-:W-:Y:S01]  /*1450*/  UIADD3 UR46, UR43, -UR46, URZ ;  /* 0x8000002e2b2e7290 */ /* 0x000fe2000fffe03f */
[----:B------:R-:W-:Y:S01]  /*1460*/  LOP3.LUT R34, RZ, R4, RZ, 0x33, !PT ;  /* 0x00000004ff227212 */ /* 0x000fe200078e33ff */
[----:B------:R-:W-:Y:S01]  /*1470*/  UMOV UR40, URZ ;  /* 0x0000003f00287c82 */ /* 0x000fe20008000000 */
[----:B------:R-:W-:-:S09]  /*1480*/  UMOV UR41, URZ ;  /* 0x0000003f00297c82 */ /* 0x000fd20008000000 */
.L_x_43:
[----:B------:R-:W0:Y:S01]  /*1490*/  SHFL.IDX PT, R0, R33, RZ, 0x1f ;  /* 0x00001fff21007589 */ /* 0x000e2200000e0000 */
[----:B------:R-:W1:Y:S01]  /*14a0*/  S2UR UR6, SR_CgaCtaId ;  /* 0x00000000000679c3 */ /* 0x000e620000008800 */
[----:B------:R-:W-:Y:S01]  /*14b0*/  UMOV UR48, 0x400 ;  /* 0x0000040000307882 */ /* 0x000fe20000000000 */
[----:B0-----:R-:W-:Y:S01]  /*14c0*/  R2UR UR4, R0 ;  /* 0x00000000000472ca */ /* 0x001fe200000e0000 */
[----:B-1----:R-:W-:-:S12]  /*14d0*/  ULEA UR48, UR6, UR48, 0x18 ;  /* 0x0000003006307291 */ /* 0x002fd8000f8ec03f */
[----:B------:R-:W-:-:S04]  /*14e0*/  ULEA.HI UR5, UR4, UR4, URZ, 0x1 ;  /* 0x0000000404057291 */ /* 0x000fc8000f8f083f */
[----:B------:R-:W-:-:S04]  /*14f0*/  ULOP3.LUT UR5, UR5, 0xffffe, URZ, 0xc0, !UPT ;  /* 0x000ffffe05057892 */ /* 0x000fc8000f8ec03f */
[----:B------:R-:W-:-:S03]  /*1500*/  UIADD3 UR5, UR4, -UR5, URZ ;  /* 0x8000000504057290 */ /* 0x000fc6000fffe03f */
[----:B------:R-:W-:Y:S01]  /*1510*/  ULDC UR4, c[0x0][0x28c] ;  /* 0x0000a30000047ab9 */ /* 0x000fe20000000800 */
[----:B------:R-:W-:Y:S01]  /*1520*/  ULEA UR5, UR5, UR48, 0xc ;  /* 0x0000003005057291 */ /* 0x000fe2000f8e603f */
[----:B------:R-:W-:-:S03]  /*1530*/  ISETP.LT.AND P0, PT, RZ, UR4, PT ;  /* 0x00000004ff007c0c */ /* 0x000fc6000bf01270 */
[----:B------:R-:W-:-:S04]  /*1540*/  UIADD3 UR5, UR5, 0x280, URZ ;  /* 0x0000028005057890 */ /* 0x000fc8000fffe03f */
[----:B------:R-:W-:-:S04]  /*1550*/  USHF.R.U32.HI UR5, URZ, 0x4, UR5 ;  /* 0x000000043f057899 */ /* 0x000fc80008011605 */
[----:B------:R-:W-:-:S04]  /*1560*/  ULOP3.LUT UR5, UR5, 0x3fff, URZ, 0xc0, !UPT ;  /* 0x00003fff05057892 */ /* 0x000fc8000f8ec03f */
[----:B------:R-:W-:Y:S01]  /*1570*/  ULOP3.LUT UR47, UR5, 0x10000, URZ, 0xfc, !UPT ;  /* 0x00010000052f7892 */ /* 0x000fe2000f8efc3f */
[----:B------:R-:W-:Y:S11]  /*1580*/  @P0 BRA `(.L_x_14) ;  /* 0x0000000000400947 */ /* 0x000ff60003800000 */
[----:B------:R-:W-:Y:S01]  /*1590*/  MOV R0, 0x0 ;  /* 0x0000000000007802 */ /* 0x000fe20000000f00 */
[----:B------:R-:W-:Y:S01]  /*15a0*/  ULDC.64 UR4, c[0x4][0x68] ;  /* 0x01001a0000047ab9 */ /* 0x000fe20000000a00 */
[----:B------:R-:W-:Y:S01]  /*15b0*/  ULDC.64 UR6, c[0x4][0x8] ;  /* 0x0100020000067ab9 */ /* 0x000fe20000000a00 */
[----:B------:R-:W-:Y:S01]  /*15c0*/  IMAD.U32 R4, RZ, RZ, UR4 ;  /* 0x00000004ff047e24 */ /* 0x000fe2000f8e00ff */
[----:B------:R0:W1:Y:S01]  /*15d0*/  LDC.64 R2, c[0x4][R0] ;  /* 0x0100000000027b82 */ /* 0x0000620000000a00 */
[----:B------:R-:W-:Y:S01]  /*15e0*/  IMAD.U32 R5, RZ, RZ, UR5 ;  /* 0x00000005ff057e24 */ /* 0x000fe2000f8e00ff */
[----:B------:R-:W-:Y:S01]  /*15f0*/  ULDC.64 UR4, c[0x4][0x70] ;  /* 0x01001c0000047ab9 */ /* 0x000fe20000000a00 */
[----:B------:R-:W-:Y:S02]  /*1600*/  IMAD.U32 R10, RZ, RZ, UR6 ;  /* 0x00000006ff0a7e24 */ /* 0x000fe4000f8e00ff */
[----:B------:R-:W-:Y:S02]  /*1610*/  IMAD.U32 R6, RZ, RZ, UR4 ;  /* 0x00000004ff067e24 */ /* 0x000fe4000f8e00ff */
[----:B------:R-:W-:-:S02]  /*1620*/  IMAD.U32 R7, RZ, RZ, UR5 ;  /* 0x00000005ff077e24 */ /* 0x000fc4000f8e00ff */
[----:B------:R-:W-:Y:S02]  /*1630*/  IMAD.U32 R11, RZ, RZ, UR7 ;  /* 0x00000007ff0b7e24 */ /* 0x000fe4000f8e00ff */
[----:B------:R-:W-:Y:S02]  /*1640*/  IMAD.MOV.U32 R8, RZ, RZ, 0x1e1 ;  /* 0x000001e1ff087424 */ /* 0x000fe400078e00ff */
[----:B------:R-:W-:Y:S02]  /*1650*/  IMAD.MOV.U32 R12, RZ, RZ, 0x1 ;  /* 0x00000001ff0c7424 */ /* 0x000fe400078e00ff */
[----:B0-----:R-:W-:-:S07]  /*1660*/  IMAD.MOV.U32 R13, RZ, RZ, RZ ;  /* 0x000000ffff0d7224 */ /* 0x001fce00078e00ff */
[----:B------:R-:W-:-:S07]  /*1670*/  LEPC R20, `(.L_x_14) ;  /* 0x000000001014794e */ /* 0x000fce0000000000 */
[----:B-1---5:R-:W-:Y:S05]  /*1680*/  CALL.ABS.NOINC R2 ;  /* 0x0000000002007343 */ /* 0x022fea0003c00000 */
.L_x_14:
[----:B------:R-:W-:-:S13]  /*1690*/  ISETP.NE.AND P0, PT, R42, 0x3, PT ;  /* 0x000000032a00780c */ /* 0x000fda0003f05270 */
[----:B------:R-:W-:Y:S05]  /*16a0*/  @!P0 BRA `(.L_x_15) ;  /* 0x0000000000048947 */ /* 0x000fea0003800000 */
[----:B------:R-:W-:Y:S01]  /*16b0*/  BPT.TRAP 0x1 ;  /* 0x000000040000795c */ /* 0x000fe20000300000 */
.L_x_15:
[----:B------:R-:W-:Y:S02]  /*16c0*/  IMAD.U32 R0, RZ, RZ, UR41 ;  /* 0x00000029ff007e24 */ /* 0x000fe4000f8e00ff */
[----:B------:R-:W-:-:S03]  /*16d0*/  IMAD.U32 R3, RZ, RZ, UR40 ;  /* 0x00000028ff037e24 */ /* 0x000fc6000f8e00ff */
[----:B------:R-:W-:Y:S02]  /*16e0*/  LEA R0, R0, UR48, 0x3 ;  /* 0x0000003000007c11 */ /* 0x000fe4000f8e18ff */
[----:B------:R-:W-:-:S04]  /*16f0*/  SHF.L.U32 R3, R3, 0x1f, RZ ;  /* 0x0000001f03037819 */ /* 0x000fc800000006ff */
[----:B------:R0:W1:Y:S01]  /*1700*/  SYNCS.PHASECHK.TRANS64.TRYWAIT P1, [R0+URZ], R3 ;  /* 0x00000003000075a7 */ /* 0x000062000802017f */
[----:B------:R-:W-:Y:S05]  /*1710*/  @!P0 BRA `(.L_x_16) ;  /* 0x0000000000048947 */ /* 0x000fea0003800000 */
[----:B------:R-:W-:Y:S01]  /*1720*/  BPT.TRAP 0x1 ;  /* 0x000000040000795c */ /* 0x000fe20000300000 */
.L_x_16:
[----:B-1----:R-:W-:Y:S05]  /*1730*/  @P1 BRA `(.L_x_17) ;  /* 0x0000000000081947 */ /* 0x002fea0003800000 */
[----:B------:R-:W1:Y:S02]  /*1740*/  SYNCS.PHASECHK.TRANS64.TRYWAIT P1, [R0+URZ], R3 ;  /* 0x00000003000075a7 */ /* 0x000e64000802017f */
[----:B-1----:R-:W-:Y:S05]  /*1750*/  @!P1 BRA `(.L_x_18) ;  /* 0x0000003400b89947 */ /* 0x002fea0003800000 */
.L_x_17:
[----:B------:R-:W2:Y:S01]  /*1760*/  S2UR UR5, SR_CgaCtaId ;  /* 0x00000000000579c3 */ /* 0x000ea20000008800 */
[----:B------:R-:W-:Y:S01]  /*1770*/  UMOV UR4, 0x400 ;  /* 0x0000040000047882 */ /* 0x000fe20000000000 */
[----:B01----:R-:W-:-:S05]  /*1780*/  IMAD.U32 R0, RZ, RZ, UR46 ;  /* 0x0000002eff007e24 */ /* 0x003fca000f8e00ff */
[----:B------:R-:W-:Y:S01]  /*1790*/  ISETP.GE.AND P1, PT, R0, 0x1, PT ;  /* 0x000000010000780c */ /* 0x000fe20003f26270 */
[----:B--2---:R-:W-:-:S06]  /*17a0*/  ULEA UR4, UR5, UR4, 0x18 ;  /* 0x0000000405047291 */ /* 0x004fcc000f8ec03f */
[----:B------:R-:W-:Y:S01]  /*17b0*/  IMAD.U32 R5, RZ, RZ, UR4 ;  /* 0x00000004ff057e24 */ /* 0x000fe2000f8e00ff */
[----:B------:R-:W-:Y:S05]  /*17c0*/  WARPSYNC.ALL ;  /* 0x0000000000007948 */ /* 0x000fea0003800000 */
[----:B------:R-:W-:Y:S01]  /*17d0*/  R2UR UR4, R5 ;  /* 0x00000000050472ca */ /* 0x000fe200000e0000 */
[----:B------:R-:W-:Y:S01]  /*17e0*/  WARPGROUP.ARRIVE ;  /* 0x00000000000079c5 */ /* 0x000fe20000000000 */
[----:B------:R-:W-:Y:S01]  /*17f0*/  UMOV UR5, 0x80000020 ;  /* 0x8000002000057882 */ /* 0x000fe20000000000 */
[----:B------:R-:W-:-:S10]  /*1800*/  UMOV UR7, 0x80000000 ;  /* 0x8000000000077882 */ /* 0x000fd40000000000 */
[----:B------:R-:W-:-:S04]  /*1810*/  UIADD3 UR4, UR4, 0x34280, URZ ;  /* 0x0003428004047890 */ /* 0x000fc8000fffe03f */
[----:B------:R-:W-:-:S04]  /*1820*/  USHF.R.U32.HI UR4, URZ, 0x4, UR4 ;  /* 0x000000043f047899 */ /* 0x000fc80008011604 */
[----:B------:R-:W-:-:S04]  /*1830*/  ULOP3.LUT UR4, UR4, 0x3fff, URZ, 0xc0, !UPT ;  /* 0x00003fff04047892 */ /* 0x000fc8000f8ec03f */
[----:B------:R-:W-:Y:S02]  /*1840*/  ULOP3.LUT UR9, UR4, 0x10000, URZ, 0xfc, !UPT ;  /* 0x0001000004097892 */ /* 0x000fe4000f8efc3f */
[----:B------:R-:W-:Y:S02]  /*1850*/  ULEA UR4, UR41, UR47, 0x9 ;  /* 0x0000002f29047291 */ /* 0x000fe4000f8e483f */
[----:B------:R-:W-:-:S09]  /*1860*/  ULEA UR6, UR41, UR9, 0x5 ;  /* 0x0000000929067291 */ /* 0x000fd2000f8e283f */
[----:B------:R-:W-:Y:S01]  /*1870*/  IGMMA.64x8x32.S8.S8 R24, gdesc[UR4], RZ, !UPT, gsb0 ;  /* 0x00000000041879f1 */ /* 0x000fe2000c0410ff */
[----:B------:R-:W-:Y:S02]  /*1880*/  UIADD3 UR4, UR4, 0x2, URZ ;  /* 0x0000000204047890 */ /* 0x000fe4000fffe03f */
[----:B------:R-:W-:Y:S01]  /*1890*/  UIADD3 UR6, UR6, 0x2, URZ ;  /* 0x0000000206067890 */ /* 0x000fe2000fffe03f */
[----:B------:R-:W-:Y:S01]  /*18a0*/  UMOV UR5, 0x80000020 ;  /* 0x8000002000057882 */ /* 0x000fe20000000000 */
[----:B------:R-:W-:Y:S01]  /*18b0*/  UMOV UR7, 0x80000000 ;  /* 0x8000000000077882 */ /* 0x000fe20000000000 */
[----:B------:R-:W-:Y:S02]  /*18c0*/  WARPGROUP.DEPBAR.LE gsb0, 0x0 ;  /* 0x00008000000079c5 */ /* 0x000fe40000010000 */
[----:B------:R-:W-:-:S06]  /*18d0*/  WARPGROUP.ARRIVE ;  /* 0x00000000000079c5 */ /* 0x000fcc0000000000 */
[----:B------:R-:W-:Y:S03]  /*18e0*/  IGMMA.64x8x32.S8.S8 R24, gdesc[UR4], R24, gsb0 ;  /* 0x00000000041879f1 */ /* 0x000fe60008041018 */
[----:B------:R-:W-:Y:S02]  /*18f0*/  WARPGROUP.DEPBAR.LE gsb0, 0x0 ;  /* 0x00008000000079c5 */ /* 0x000fe40000010000 */
[----:B------:R-:W-:Y:S05]  /*1900*/  @!P1 BRA `(.L_x_19) ;  /* 0x0000000000e49947 */ /* 0x000fea0003800000 */
[----:B------:R-:W-:Y:S01]  /*1910*/  UIADD3 UR4, UR41, 0x1, URZ ;  /* 0x0000000129047890 */ /* 0x000fe2000fffe03f */
[----:B------:R-:W-:Y:S02]  /*1920*/  IMAD.U32 R0, RZ, RZ, UR46 ;  /* 0x0000002eff007e24 */ /* 0x000fe4000f8e00ff */
[----:B------:R-:W-:Y:S01]  /*1930*/  IMAD.U32 R2, RZ, RZ, UR41 ;  /* 0x00000029ff027e24 */ /* 0x000fe2000f8e00ff */
[----:B------:R-:W-:-:S04]  /*1940*/  UISETP.NE.AND UP0, UPT, UR4, 0x1a, UPT ;  /* 0x0000001a0400788c */ /* 0x000fc8000bf05270 */
[----:B------:R-:W-:Y:S02]  /*1950*/  USEL UR5, URZ, 0x1, UP0 ;  /* 0x000000013f057887 */ /* 0x000fe40008000000 */
[----:B------:R-:W-:Y:S02]  /*1960*/  USEL UR8, UR4, URZ, UP0 ;  /* 0x0000003f04087287 */ /* 0x000fe40008000000 */
[----:B------:R-:W-:-:S06]  /*1970*/  ULOP3.LUT UR5, UR40, UR5, URZ, 0x3c, !UPT ;  /* 0x0000000528057292 */ /* 0x000fcc000f8e3c3f */
[----:B------:R-:W-:-:S07]  /*1980*/  IMAD.U32 R7, RZ, RZ, UR5 ;  /* 0x00000005ff077e24 */ /* 0x000fce000f8e00ff */
.L_x_26:
[----:B0-----:R-:W-:Y:S05]  /*1990*/  @!P0 BRA `(.L_x_20) ;  /* 0x0000000000048947 */ /* 0x001fea0003800000 */
[----:B------:R-:W-:Y:S01]  /*19a0*/  BPT.TRAP 0x1 ;  /* 0x000000040000795c */ /* 0x000fe20000300000 */
.L_x_20:
[----:B------:R-:W0:Y:S01]  /*19b0*/  S2UR UR5, SR_CgaCtaId ;  /* 0x00000000000579c3 */ /* 0x000e220000008800 */
[----:B------:R-:W-:Y:S01]  /*19c0*/  UMOV UR4, 0x400 ;  /* 0x0000040000047882 */ /* 0x000fe20000000000 */
[----:B------:R-:W-:Y:S01]  /*19d0*/  IMAD.U32 R6, RZ, RZ, UR8 ;  /* 0x00000008ff067e24 */ /* 0x000fe2000f8e00ff */
[----:B------:R-:W-:Y:S01]  /*19e0*/  SHF.L.U32 R4, R7, 0x1f, RZ ;  /* 0x0000001f07047819 */ /* 0x000fe200000006ff */
[----:B0-----:R-:W-:-:S06]  /*19f0*/  ULEA UR4, UR5, UR4, 0x18 ;  /* 0x0000000405047291 */ /* 0x001fcc000f8ec03f */
[----:B------:R-:W-:-:S04]  /*1a00*/  IMAD.U32 R5, RZ, RZ, UR4 ;  /* 0x00000004ff057e24 */ /* 0x000fc8000f8e00ff */
[----:B------:R-:W-:-:S04]  /*1a10*/  IMAD R3, R6, 0x8, R5 ;  /* 0x0000000806037824 */ /* 0x000fc800078e0205 */
[----:B------:R0:W1:Y:S01]  /*1a20*/  SYNCS.PHASECHK.TRANS64.TRYWAIT P1, [R3+URZ], R4 ;  /* 0x00000004030075a7 */ /* 0x000062000802017f */
[----:B------:R-:W-:Y:S05]  /*1a30*/  @!P0 BRA `(.L_x_21) ;  /* 0x0000000000048947 */ /* 0x000fea0003800000 */
[----:B------:R-:W-:Y:S01]  /*1a40*/  BPT.TRAP 0x1 ;  /* 0x000000040000795c */ /* 0x000fe20000300000 */
.L_x_21:
[----:B-1----:R-:W-:Y:S05]  /*1a50*/  @P1 BRA `(.L_x_22) ;  /* 0x0000000000081947 */ /* 0x002fea0003800000 */
[----:B------:R-:W1:Y:S02]  /*1a60*/  SYNCS.PHASECHK.TRANS64.TRYWAIT P1, [R3+URZ], R4 ;  /* 0x00000004030075a7 */ /* 0x000e64000802017f */
[----:B-1----:R-:W-:Y:S05]  /*1a70*/  @!P1 BRA `(.L_x_23) ;  /* 0x0000003400049947 */ /* 0x002fea0003800000 */
.L_x_22:
[----:B------:R-:W-:Y:S01]  /*1a80*/  ULEA UR4, UR8, UR47, 0x9 ;  /* 0x0000002f08047291 */ /* 0x000fe2000f8e483f */
[----:B------:R-:W-:Y:S01]  /*1a90*/  WARPGROUP.ARRIVE ;  /* 0x00000000000079c5 */ /* 0x000fe20000000000 */
[----:B------:R-:W-:Y:S01]  /*1aa0*/  ULEA UR6, UR8, UR9, 0x5 ;  /* 0x0000000908067291 */ /* 0x000fe2000f8e283f */
[----:B------:R-:W-:Y:S01]  /*1ab0*/  UMOV UR5, 0x80000020 ;  /* 0x8000002000057882 */ /* 0x000fe20000000000 */
[----:B------:R-:W-:-:S07]  /*1ac0*/  UMOV UR7, 0x80000000 ;  /* 0x8000000000077882 */ /* 0x000fce0000000000 */
[----:B------:R-:W-:Y:S01]  /*1ad0*/  IGMMA.64x8x32.S8.S8 R24, gdesc[UR4], R24, gsb0 ;  /* 0x00000000041879f1 */ /* 0x000fe20008041018 */
        /* <DEDUP_REMOVED lines=9> */
[----:B------:R-:W-:Y:S01]  /*1b70*/  BPT.TRAP 0x1 ;  /* 0x000000040000795c */ /* 0x000fe20000300000 */
.L_x_24:
[----:B01----:R-:W-:Y:S01]  /*1b80*/  IMAD R3, R2, 0x8, R5 ;  /* 0x0000000802037824 */ /* 0x003fe200078e0205 */
[----:B------:R-:W-:-:S03]  /*1b90*/  ISETP.GT.U32.AND P1, PT, R18, 0x1, PT ;  /* 0x000000011200780c */ /* 0x000fc60003f24070 */
[----:B------:R-:W-:-:S05]  /*1ba0*/  VIADD R3, R3, 0xd0 ;  /* 0x000000d003037836 */ /* 0x000fca0000000000 */
[----:B------:R-:W-:-:S04]  /*1bb0*/  PRMT R3, RZ, 0x654, R3 ;  /* 0x00000654ff037816 */ /* 0x000fc80000000003 */
[----:B------:R0:W-:Y:S01]  /*1bc0*/  SYNCS.ARRIVE.TRANS64.RED.A1T0 RZ, [R3+URZ], RZ ;  /* 0x000000ff03ff79a7 */ /* 0x0001e2000810043f */
[----:B------:R-:W-:Y:S05]  /*1bd0*/  @P1 BRA `(.L_x_25) ;  /* 0x0000000000041947 */ /* 0x000fea0003800000 */
[----:B------:R-:W-:Y:S01]  /*1be0*/  BPT.TRAP 0x1 ;  /* 0x000000040000795c */ /* 0x000fe20000300000 */
.L_x_25:
[----:B------:R-:W-:Y:S01]  /*1bf0*/  UIADD3 UR8, UR8, 0x1, URZ ;  /* 0x0000000108087890 */ /* 0x000fe2000fffe03f */
[----:B------:R-:W-:Y:S01]  /*1c00*/  ISETP.GT.AND P2, PT, R0, 0x1, PT ;  /* 0x000000010000780c */ /* 0x000fe20003f44270 */
[----:B------:R-:W-:Y:S02]  /*1c10*/  VIADD R2, R2, 0x1 ;  /* 0x0000000102027836 */ /* 0x000fe40000000000 */
[----:B------:R-:W-:Y:S01]  /*1c20*/  UISETP.NE.AND UP0, UPT, UR8, 0x1a, UPT ;  /* 0x0000001a0800788c */ /* 0x000fe2000bf05270 */
[----:B------:R-:W-:Y:S02]  /*1c30*/  VIADD R0, R0, 0xffffffff ;  /* 0xffffffff00007836 */ /* 0x000fe40000000000 */
[C---:B------:R-:W-:Y:S01]  /*1c40*/  ISETP.NE.AND P1, PT, R2.reuse, 0x1a, PT ;  /* 0x0000001a0200780c */ /* 0x040fe20003f25270 */
[----:B------:R-:W-:Y:S02]  /*1c50*/  USEL UR4, URZ, 0x1, UP0 ;  /* 0x000000013f047887 */ /* 0x000fe40008000000 */
[----:B------:R-:W-:Y:S01]  /*1c60*/  USEL UR8, UR8, URZ, UP0 ;  /* 0x0000003f08087287 */ /* 0x000fe20008000000 */
[----:B------:R-:W-:-:S03]  /*1c70*/  SEL R2, R2, RZ, P1 ;  /* 0x000000ff02027207 */ /* 0x000fc60000800000 */
[----:B------:R-:W-:Y:S01]  /*1c80*/  LOP3.LUT R7, R7, UR4, RZ, 0x3c, !PT ;  /* 0x0000000407077c12 */ /* 0x000fe2000f8e3cff */
[----:B------:R-:W-:Y:S07]  /*1c90*/  @P2 BRA `(.L_x_26) ;  /* 0xfffffffc003c2947 */ /* 0x000fee000383ffff */
.L_x_19:
[----:B------:R-:W1:Y:S02]  /*1ca0*/  LDC R0, c[0x0][0x28c] ;  /* 0x0000a300ff007b82 */ /* 0x000e640000000800 */
[----:B-1----:R-:W-:-:S13]  /*1cb0*/  ISETP.GE.AND P1, PT, R0, 0x1, PT ;  /* 0x000000010000780c */ /* 0x002fda0003f26270 */
[----:B------:R-:W-:Y:S05]  /*1cc0*/  @!P1 BRA `(.L_x_27) ;  /* 0x0000000000389947 */ /* 0x000fea0003800000 */
[----:B------:R-:W-:Y:S05]  /*1cd0*/  @!P0 BRA `(.L_x_28) ;  /* 0x0000000000048947 */ /* 0x000fea0003800000 */
[----:B------:R-:W-:Y:S01]  /*1ce0*/  BPT.TRAP 0x1 ;  /* 0x000000040000795c */ /* 0x000fe20000300000 */
.L_x_28:
[----:B------:R-:W-:Y:S01]  /*1cf0*/  UIADD3 UR6, UR46, UR41, URZ ;  /* 0x000000292e067290 */ /* 0x000fe2000fffe03f */
[----:B------:R-:W-:-:S03]  /*1d00*/  ISETP.GT.U32.AND P0, PT, R18, 0x1, PT ;  /* 0x000000011200780c */ /* 0x000fc60003f04070 */
[----:B------:R-:W-:-:S04]  /*1d10*/  UIMAD.WIDE.U32 UR4, UR6, 0x4ec4ec4f, URZ ;  /* 0x4ec4ec4f060478a5 */ /* 0x000fc8000f8e003f */
[----:B------:R-:W-:-:S04]  /*1d20*/  USHF.R.U32.HI UR4, URZ, 0x3, UR5 ;  /* 0x000000033f047899 */ /* 0x000fc80008011605 */
[----:B------:R-:W-:-:S06]  /*1d30*/  UIMAD UR6, UR4, -0x1a, UR6 ;  /* 0xffffffe6040678a4 */ /* 0x000fcc000f8e0206 */
[----:B------:R-:W-:-:S04]  /*1d40*/  IMAD.U32 R0, RZ, RZ, UR6 ;  /* 0x00000006ff007e24 */ /* 0x000fc8000f8e00ff */
[----:B------:R-:W-:-:S04]  /*1d50*/  IMAD R0, R0, 0x8, R5 ;  /* 0x0000000800007824 */ /* 0x000fc800078e0205 */
[----:B------:R-:W-:-:S05]  /*1d60*/  VIADD R0, R0, 0xd0 ;  /* 0x000000d000007836 */ /* 0x000fca0000000000 */
[----:B------:R-:W-:-:S04]  /*1d70*/  PRMT R0, RZ, 0x654, R0 ;  /* 0x00000654ff007816 */ /* 0x000fc80000000000 */
[----:B------:R1:W-:Y:S01]  /*1d80*/  SYNCS.ARRIVE.TRANS64.RED.A1T0 RZ, [R0+URZ], RZ ;  /* 0x000000ff00ff79a7 */ /* 0x0003e2000810043f */
[----:B------:R-:W-:Y:S05]  /*1d90*/  @P0 BRA `(.L_x_27) ;  /* 0x0000000000040947 */ /* 0x000fea0003800000 */
[----:B------:R-:W-:Y:S01]  /*1da0*/  BPT.TRAP 0x1 ;  /* 0x000000040000795c */ /* 0x000fe20000300000 */
.L_x_27:
[----:B0-----:R-:W-:Y:S01]  /*1db0*/  IMAD.SHL.U32 R3, R37, 0x8, RZ ;  /* 0x0000000825037824 */ /* 0x001fe200078e00ff */
[----:B------:R-:W-:Y:S01]  /*1dc0*/  UIADD3 UR41, UR43, UR41, URZ ;  /* 0x000000292b297290 */ /* 0x000fe2000fffe03f */
[----:B------:R-:W-:Y:S01]  /*1dd0*/  SHF.R.S32.HI R10, RZ, 0x1f, R39 ;  /* 0x0000001fff0a7819 */ /* 0x000fe20000011427 */
[----:B------:R-:W-:Y:S01]  /*1de0*/  ULDC UR4, c[0x0][0x288] ;  /* 0x0000a20000047ab9 */ /* 0x000fe20000000800 */
[----:B------:R-:W-:Y:S01]  /*1df0*/  IMAD.SHL.U32 R2, R38, 0x80, RZ ;  /* 0x0000008026027824 */ /* 0x000fe200078e00ff */
[C---:B------:R-:W-:Y:S01]  /*1e00*/  LOP3.LUT R6, R3.reuse, 0x6, R32, 0xf8, !PT ;  /* 0x0000000603067812 */ /* 0x040fe200078ef820 */
[----:B------:R-:W-:Y:S01]  /*1e10*/  UISETP.GT.U32.AND UP0, UPT, UR41, 0x19, UPT ;  /* 0x000000192900788c */ /* 0x000fe2000bf04070 */
[----:B------:R-:W-:Y:S01]  /*1e20*/  ISETP.GE.AND P0, PT, R3, UR4, PT ;  /* 0x0000000403007c0c */ /* 0x000fe2000bf06270 */
[----:B------:R-:W-:Y:S01]  /*1e30*/  ULDC.64 UR6, c[0x0][0x5d0] ;  /* 0x0001740000067ab9 */ /* 0x000fe20000000a00 */
[----:B------:R-:W-:Y:S01]  /*1e40*/  ULDC UR10, c[0x0][0x284] ;  /* 0x0000a100000a7ab9 */ /* 0x000fe20000000800 */
[----:B------:R-:W-:Y:S01]  /*1e50*/  SHF.R.S32.HI R7, RZ, 0x1f, R6 ;  /* 0x0000001fff077819 */ /* 0x000fe20000011406 */
[----:B-1----:R-:W-:Y:S01]  /*1e60*/  IMAD R0, R10, UR6, RZ ;  /* 0x000000060a007c24 */ /* 0x002fe2000f8e02ff */
[----:B------:R-:W-:Y:S01]  /*1e70*/  UISETP.LT.U32.AND UP0, UPT, UR43, 0x1a, UP0 ;  /* 0x0000001a2b00788c */ /* 0x000fe20008701070 */
[----:B------:R-:W-:Y:S01]  /*1e80*/  ISETP.GE.OR P0, PT, R2, UR10, P0 ;  /* 0x0000000a02007c0c */ /* 0x000fe20008706670 */
[----:B------:R-:W-:Y:S01]  /*1e90*/  UISETP.GE.U32.AND UP1, UPT, UR43, 0x1a, UPT ;  /* 0x0000001a2b00788c */ /* 0x000fe2000bf26070 */
[C---:B------:R-:W-:Y:S01]  /*1ea0*/  IMAD R9, R39.reuse, UR7, R0 ;  /* 0x0000000727097c24 */ /* 0x040fe2000f8e0200 */
[----:B------:R-:W-:Y:S01]  /*1eb0*/  UIMAD.WIDE.U32 UR4, UR41, 0x4ec4ec4f, URZ ;  /* 0x4ec4ec4f290478a5 */ /* 0x000fe2000f8e003f */
[----:B------:R-:W-:Y:S01]  /*1ec0*/  IMAD.WIDE.U32 R4, R39, UR6, R6 ;  /* 0x0000000627047c25 */ /* 0x000fe2000f8e0006 */
[----:B------:R-:W-:Y:S01]  /*1ed0*/  USEL UR6, URZ, 0x1, !UP0 ;  /* 0x000000013f067887 */ /* 0x000fe2000c000000 */
[----:B------:R-:W-:-:S02]  /*1ee0*/  ULDC.64 UR8, c[0x0][0x5c8] ;  /* 0x0001720000087ab9 */ /* 0x000fc40000000a00 */
[----:B------:R-:W-:Y:S01]  /*1ef0*/  IMAD.WIDE R2, R38, 0x80, R22 ;  /* 0x0000008026027825 */ /* 0x000fe200078e0216 */
[----:B------:R-:W-:Y:S02]  /*1f00*/  USHF.R.U32.HI UR4, URZ, 0x3, UR5 ;  /* 0x000000033f047899 */ /* 0x000fe40008011605 */
[----:B------:R-:W-:Y:S01]  /*1f10*/  ULOP3.LUT UR40, UR40, UR6, URZ, 0x3c, !UPT ;  /* 0x0000000628287292 */ /* 0x000fe2000f8e3c3f */
[----:B------:R-:W-:Y:S01]  /*1f20*/  IMAD.IADD R5, R5, 0x1, R9 ;  /* 0x0000000105057824 */ /* 0x000fe200078e0209 */
[----:B------:R-:W-:Y:S01]  /*1f30*/  UIMAD UR41, UR4, -0x1a, UR41 ;  /* 0xffffffe6042978a4 */ /* 0x000fe2000f8e0229 */
[----:B------:R-:W-:Y:S01]  /*1f40*/  IMAD R9, R3, UR8, RZ ;  /* 0x0000000803097c24 */ /* 0x000fe2000f8e02ff */
[----:B------:R-:W-:Y:S01]  /*1f50*/  @UP1 ULOP3.LUT UR40, UR40, 0x1, UR4, 0x78, !UPT ;  /* 0x0000000128281892 */ /* 0x000fe2000f8e7804 */
[----:B------:R-:W-:-:S04]  /*1f60*/  IMAD.WIDE.U32 R4, R2, UR8, R4 ;  /* 0x0000000802047c25 */ /* 0x000fc8000f8e0004 */
[----:B------:R-:W-:Y:S02]  /*1f70*/  IMAD R9, R2, UR9, R9 ;  /* 0x0000000902097c24 */ /* 0x000fe4000f8e0209 */
[----:B------:R-:W-:Y:S01]  /*1f80*/  IMAD.MOV.U32 R0, RZ, RZ, -0x1 ;  /* 0xffffffffff007424 */ /* 0x000fe200078e00ff */
[----:B------:R-:W-:Y:S06]  /*1f90*/  @P0 BRA `(.L_x_29) ;  /* 0x00000004008c0947 */ /* 0x000fec0003800000 */
[----:B-----5:R-:W-:Y:S01]  /*1fa0*/  ISETP.NE.AND P0, PT, R29, RZ, PT ;  /* 0x000000ff1d00720c */ /* 0x020fe20003f05270 */
[----:B------:R-:W-:Y:S01]  /*1fb0*/  ULDC.64 UR4, c[0x0][0x5c0] ;  /* 0x0001700000047ab9 */ /* 0x000fe20000000a00 */
[----:B------:R-:W-:Y:S01]  /*1fc0*/  IMAD.IADD R9, R5, 0x1, R9 ;  /* 0x0000000105097824 */ /* 0x000fe200078e0209 */
[----:B------:R-:W-:Y:S01]  /*1fd0*/  IADD3 R8, P1, R4, UR4, RZ ;  /* 0x0000000404087c10 */ /* 0x000fe2000ff3e0ff */
[----:B------:R-:W-:Y:S03]  /*1fe0*/  BSSY B0, `(.L_x_29) ;  /* 0x000005e000007945 */ /* 0x000fe60003800000 */
[----:B------:R-:W-:-:S06]  /*1ff0*/  IADD3.X R9, R9, UR5, RZ, P1, !PT ;  /* 0x0000000509097c10 */ /* 0x000fcc0008ffe4ff */
[----:B------:R-:W-:Y:S05]  /*2000*/  @!P0 BRA `(.L_x_30) ;  /* 0x0000000400148947 */ /* 0x000fea0003800000 */
[----:B------:R-:W0:Y:S01]  /*2010*/  LDC.64 R20, c[0x0][0x5b0] ;  /* 0x00016c00ff147b82 */ /* 0x000e220000000a00 */
[----:B------:R-:W-:Y:S01]  /*2020*/  ULDC.64 UR4, c[0x0][0x5b8] ;  /* 0x00016e0000047ab9 */ /* 0x000fe20000000a00 */
[----:B------:R-:W-:Y:S01]  /*2030*/  IMAD R14, R38, -0x80, R35 ;  /* 0xffffff80260e7824 */ /* 0x000fe200078e0223 */
[----:B------:R-:W-:Y:S01]  /*2040*/  BSSY B1, `(.L_x_31) ;  /* 0x0000014000017945 */ /* 0x000fe20003800000 */
[----:B------:R-:W-:Y:S02]  /*2050*/  IMAD R4, R10, UR4, RZ ;  /* 0x000000040a047c24 */ /* 0x000fe4000f8e02ff */
[----:B------:R-:W-:Y:S01]  /*2060*/  IMAD R37, R37, -0x8, R30 ;  /* 0xfffffff825257824 */ /* 0x000fe200078e021e */
[C---:B------:R-:W-:Y:S01]  /*2070*/  ISETP.GE.AND P1, PT, R14.reuse, 0x1, PT ;  /* 0x000000010e00780c */ /* 0x040fe20003f26270 */
[----:B------:R-:W1:Y:S01]  /*2080*/  LDC.64 R40, c[0x0][0x5a8] ;  /* 0x00016a00ff287b82 */ /* 0x000e620000000a00 */
[----:B------:R-:W-:Y:S01]  /*2090*/  IMAD.WIDE.U32 R10, R39, UR4, R6 ;  /* 0x00000004270a7c25 */ /* 0x000fe2000f8e0006 */
[----:B------:R-:W-:-:S02]  /*20a0*/  ISETP.GE.AND P0, PT, R14, 0x9, PT ;  /* 0x000000090e00780c */ /* 0x000fc40003f06270 */
[----:B------:R-:W-:Y:S01]  /*20b0*/  ISETP.LT.OR P1, PT, R37, 0x1, !P1 ;  /* 0x000000012500780c */ /* 0x000fe20004f21670 */
[----:B------:R-:W-:Y:S02]  /*20c0*/  IMAD R7, R39, UR5, R4 ;  /* 0x0000000527077c24 */ /* 0x000fe4000f8e0204 */
[----:B------:R-:W-:Y:S02]  /*20d0*/  IMAD.MOV.U32 R6, RZ, RZ, R10 ;  /* 0x000000ffff067224 */ /* 0x000fe400078e000a */
[----:B------:R-:W-:Y:S02]  /*20e0*/  IMAD.IADD R7, R11, 0x1, R7 ;  /* 0x000000010b077824 */ /* 0x000fe400078e0207 */
[-C--:B0-----:R-:W-:Y:S02]  /*20f0*/  IMAD R12, R3, R20.reuse, RZ ;  /* 0x00000014030c7224 */ /* 0x081fe400078e02ff */
[----:B------:R-:W-:-:S04]  /*2100*/  IMAD.WIDE.U32 R4, R2, R20, R6 ;  /* 0x0000001402047225 */ /* 0x000fc800078e0006 */
[----:B------:R-:W-:Y:S01]  /*2110*/  IMAD R15, R2, R21, R12 ;  /* 0x00000015020f7224 */ /* 0x000fe200078e020c */
[----:B-1----:R-:W-:Y:S01]  /*2120*/  IADD3 R12, P2, R4, R40, RZ ;  /* 0x00000028040c7210 */ /* 0x002fe20007f5e0ff */
[----:B------:R-:W-:-:S03]  /*2130*/  IMAD.SHL.U32 R4, R20, 0x8, RZ ;  /* 0x0000000814047824 */ /* 0x000fc600078e00ff */
[----:B------:R-:W-:Y:S02]  /*2140*/  IADD3.X R13, R41, R5, R15, P2, !PT ;  /* 0x00000005290d7210 */ /* 0x000fe400017fe40f */
[----:B------:R-:W-:Y:S01]  /*2150*/  SHF.L.U64.HI R5, R20, 0x3, R21 ;  /* 0x0000000314057819 */ /* 0x000fe20000010215 */
[----:B------:R-:W-:Y:S06]  /*2160*/  @P1 BRA `(.L_x_32) ;  /* 0x0000000000041947 */ /* 0x000fec0003800000 */
[----:B------:R0:W5:Y:S02]  /*2170*/  LDG.E.U8 R36, desc[UR38][R12.64] ;  /* 0x000000260c247981 */ /* 0x000164000c1e1100 */
.L_x_32:
[----:B------:R-:W-:Y:S05]  /*2180*/  BSYNC B1 ;  /* 0x0000000000017941 */ /* 0x000fea0003800000 */
.L_x_31:
[----:B-----5:R-:W-:Y:S01]  /*2190*/  LOP3.LUT R6, R36, 0xffff, RZ, 0xc0, !PT ;  /* 0x0000ffff24067812 */ /* 0x020fe200078ec0ff */
[----:B------:R-:W-:Y:S01]  /*21a0*/  IMAD.WIDE.U32 R2, R2, R20, R4 ;  /* 0x0000001402027225 */ /* 0x000fe200078e0004 */
[----:B------:R-:W-:Y:S01]  /*21b0*/  ISETP.GE.AND P2, PT, R37, 0x2, PT ;  /* 0x000000022500780c */ /* 0x000fe20003f46270 */
[----:B------:R-:W-:Y:S01]  /*21c0*/  BSSY B1, `(.L_x_33) ;  /* 0x000000f000017945 */ /* 0x000fe20003800000 */
[----:B------:R-:W-:Y:S01]  /*21d0*/  PRMT R4, R6, 0x8880, RZ ;  /* 0x0000888006047816 */ /* 0x000fe200000000ff */
[----:B------:R-:W-:Y:S01]  /*21e0*/  IMAD.IADD R6, R15, 0x1, R3 ;  /* 0x000000010f067824 */ /* 0x000fe200078e0203 */
[----:B------:R-:W-:Y:S02]  /*21f0*/  ISETP.LT.OR P2, PT, R14, 0x1, !P2 ;  /* 0x000000010e00780c */ /* 0x000fe40005741670 */
[----:B------:R-:W-:Y:S01]  /*2200*/  ISETP.LT.OR P3, PT, R37, 0x1, !P0 ;  /* 0x000000012500780c */ /* 0x000fe20004761670 */
[----:B------:R-:W-:Y:S01]  /*2210*/  IMAD R15, R4, R29, RZ ;  /* 0x0000001d040f7224 */ /* 0x000fe200078e02ff */
[----:B------:R-:W-:-:S03]  /*2220*/  IADD3 R10, P4, P5, R10, R40, R2 ;  /* 0x000000280a0a7210 */ /* 0x000fc60007d9e002 */
[----:B------:R-:W-:Y:S01]  /*2230*/  @!P1 IMAD R5, R24, R28, R15 ;  /* 0x0000001c18059224 */ /* 0x000fe200078e020f */
[----:B------:R-:W-:-:S04]  /*2240*/  IADD3.X R11, R7, R41, R6, P4, P5 ;  /* 0x00000029070b7210 */ /* 0x000fc800027ea406 */
[----:B------:R1:W-:Y:S03]  /*2250*/  @!P1 STG.E.U8 desc[UR38][R8.64], R5 ;  /* 0x0000000508009986 */ /* 0x0003e6000c101126 */
[----:B------:R-:W-:Y:S01]  /*2260*/  @!P3 IADD3 R2, P4, R8, UR45, RZ ;  /* 0x0000002d0802bc10 */ /* 0x000fe2000ff9e0ff */
[----:B------:R-:W-:-:S12]  /*2270*/  @P2 BRA `(.L_x_34) ;  /* 0x00000000000c2947 */ /* 0x000fd80003800000 */
[----:B------:R-:W2:Y:S02]  /*2280*/  LDG.E.U8 R36, desc[UR38][R12.64+0x1] ;  /* 0x000001260c247981 */ /* 0x000ea4000c1e1100 */
[----:B--2---:R-:W-:-:S05]  /*2290*/  PRMT R4, R36, 0x8880, RZ ;  /* 0x0000888024047816 */ /* 0x004fca00000000ff */
[----:B------:R-:W-:-:S07]  /*22a0*/  IMAD R15, R4, R29, RZ ;  /* 0x0000001d040f7224 */ /* 0x000fce00078e02ff */
.L_x_34:
[----:B------:R-:W-:Y:S05]  /*22b0*/  BSYNC B1 ;  /* 0x0000000000017941 */ /* 0x000fea0003800000 */
.L_x_33:
[----:B------:R-:W-:Y:S01]  /*22c0*/  @!P2 IMAD R25, R25, R28, R15 ;  /* 0x0000001c1919a224 */ /* 0x000fe200078e020f */
[----:B------:R-:W-:Y:S01]  /*22d0*/  BSSY B1, `(.L_x_35) ;  /* 0x0000009000017945 */ /* 0x000fe20003800000 */
[----:B------:R-:W-:Y:S01]  /*22e0*/  @!P2 IMAD.MOV.U32 R4, RZ, RZ, R8 ;  /* 0x000000ffff04a224 */ /* 0x000fe200078e0008 */
[----:B------:R-:W-:Y:S01]  /*22f0*/  @!P3 IADD3.X R3, R9, UR44, RZ, P4, !PT ;  /* 0x0000002c0903bc10 */ /* 0x000fe2000a7fe4ff */
[----:B-1----:R-:W-:-:S05]  /*2300*/  @!P2 IMAD.MOV.U32 R5, RZ, RZ, R9 ;  /* 0x000000ffff05a224 */ /* 0x002fca00078e0009 */
[----:B------:R1:W-:Y:S01]  /*2310*/  @!P2 STG.E.U8 desc[UR38][R4.64+0x1], R25 ;  /* 0x000001190400a986 */ /* 0x0003e2000c101126 */
[----:B------:R-:W-:Y:S05]  /*2320*/  @P3 BRA `(.L_x_36) ;  /* 0x00000000000c3947 */ /* 0x000fea0003800000 */
[----:B------:R-:W1:Y:S02]  /*2330*/  LDG.E.U8 R36, desc[UR38][R10.64] ;  /* 0x000000260a247981 */ /* 0x000e64000c1e1100 */
[----:B-1----:R-:W-:-:S05]  /*2340*/  PRMT R4, R36, 0x8880, RZ ;  /* 0x0000888024047816 */ /* 0x002fca00000000ff */
[----:B------:R-:W-:-:S07]  /*2350*/  IMAD R15, R4, R29, RZ ;  /* 0x0000001d040f7224 */ /* 0x000fce00078e02ff */
.L_x_36:
[----:B------:R-:W-:Y:S05]  /*2360*/  BSYNC B1 ;  /* 0x0000000000017941 */ /* 0x000fea0003800000 */
.L_x_35:
[----:B-1----:R-:W-:Y:S01]  /*2370*/  @!P3 IMAD R5, R26, R28, R15 ;  /* 0x0000001c1a05b224 */ /* 0x002fe200078e020f */
[----:B------:R-:W-:Y:S01]  /*2380*/  ISETP.LT.OR P0, PT, R37, 0x2, !P0 ;  /* 0x000000022500780c */ /* 0x000fe20004701670 */
[----:B------:R-:W-:Y:S03]  /*2390*/  BSSY B1, `(.L_x_37) ;  /* 0x0000006000017945 */ /* 0x000fe60003800000 */
[----:B------:R1:W-:Y:S09]  /*23a0*/  @!P3 STG.E.U8 desc[UR38][R2.64], R5 ;  /* 0x000000050200b986 */ /* 0x0003f2000c101126 */
[----:B------:R-:W-:Y:S05]  /*23b0*/  @P0 BRA `(.L_x_38) ;  /* 0x00000000000c0947 */ /* 0x000fea0003800000 */
[----:B------:R-:W1:Y:S02]  /*23c0*/  LDG.E.U8 R36, desc[UR38][R10.64+0x1] ;  /* 0x000001260a247981 */ /* 0x000e64000c1e1100 */
[----:B-1----:R-:W-:-:S05]  /*23d0*/  PRMT R2, R36, 0x8880, RZ ;  /* 0x0000888024027816 */ /* 0x002fca00000000ff */
[----:B------:R-:W-:-:S07]  /*23e0*/  IMAD R15, R2, R29, RZ ;  /* 0x0000001d020f7224 */ /* 0x000fce00078e02ff */
.L_x_38:
[----:B------:R-:W-:Y:S05]  /*23f0*/  BSYNC B1 ;  /* 0x0000000000017941 */ /* 0x000fea0003800000 */
.L_x_37:
[----:B------:R-:W-:Y:S01]  /*2400*/  IMAD R15, R27, R28, R15 ;  /* 0x0000001c1b0f7224 */ /* 0x000fe200078e020f */
[----:B------:R-:W-:Y:S06]  /*2410*/  @P0 BRA `(.L_x_39) ;  /* 0x0000000000680947 */ /* 0x000fec0003800000 */
[----:B-1----:R-:W-:-:S04]  /*2420*/  IADD3 R2, P0, R8, UR45, RZ ;  /* 0x0000002d08027c10 */ /* 0x002fc8000ff1e0ff */
[----:B------:R-:W-:-:S05]  /*2430*/  IADD3.X R3, R9, UR44, RZ, P0, !PT ;  /* 0x0000002c09037c10 */ /* 0x000fca00087fe4ff */
[----:B------:R2:W-:Y:S01]  /*2440*/  STG.E.U8 desc[UR38][R2.64+0x1], R15 ;  /* 0x0000010f02007986 */ /* 0x0005e2000c101126 */
[----:B------:R-:W-:Y:S05]  /*2450*/  BRA `(.L_x_39) ;  /* 0x0000000000587947 */ /* 0x000fea0003800000 */
.L_x_30:
[----:B------:R-:W-:Y:S02]  /*2460*/  IMAD R2, R38, -0x80, R35 ;  /* 0xffffff8026027824 */ /* 0x000fe400078e0223 */
[----:B------:R-:W-:-:S03]  /*2470*/  IMAD R37, R37, -0x8, R30 ;  /* 0xfffffff825257824 */ /* 0x000fc600078e021e */
[C---:B------:R-:W-:Y:S02]  /*2480*/  ISETP.GE.AND P1, PT, R2.reuse, 0x9, PT ;  /* 0x000000090200780c */ /* 0x040fe40003f26270 */
[----:B------:R-:W-:Y:S02]  /*2490*/  ISETP.GE.AND P0, PT, R2, 0x1, PT ;  /* 0x000000010200780c */ /* 0x000fe40003f06270 */
[C---:B------:R-:W-:Y:S02]  /*24a0*/  ISETP.LT.OR P3, PT, R37.reuse, 0x1, !P1 ;  /* 0x000000012500780c */ /* 0x040fe40004f61670 */
[C---:B------:R-:W-:Y:S02]  /*24b0*/  ISETP.LT.OR P1, PT, R37.reuse, 0x2, !P1 ;  /* 0x000000022500780c */ /* 0x040fe40004f21670 */
[C---:B------:R-:W-:Y:S02]  /*24c0*/  ISETP.LT.OR P2, PT, R37.reuse, 0x1, !P0 ;  /* 0x000000012500780c */ /* 0x040fe40004741670 */
[----:B------:R-:W-:-:S07]  /*24d0*/  ISETP.LT.OR P0, PT, R37, 0x2, !P0 ;  /* 0x000000022500780c */ /* 0x000fce0004701670 */
[----:B------:R-:W-:Y:S01]  /*24e0*/  @!P3 IADD3 R4, P4, R8, UR45, RZ ;  /* 0x0000002d0804bc10 */ /* 0x000fe2000ff9e0ff */
[-C--:B------:R-:W-:Y:S01]  /*24f0*/  @!P3 IMAD R13, R26, R28.reuse, RZ ;  /* 0x0000001c1a0db224 */ /* 0x080fe200078e02ff */
[----:B------:R-:W-:Y:S01]  /*2500*/  @!P1 IADD3 R6, P5, R8, UR45, RZ ;  /* 0x0000002d08069c10 */ /* 0x000fe2000ffbe0ff */
[-C--:B------:R-:W-:Y:S01]  /*2510*/  @!P1 IMAD R27, R27, R28.reuse, RZ ;  /* 0x0000001c1b1b9224 */ /* 0x080fe200078e02ff */
[C---:B------:R-:W-:Y:S01]  /*2520*/  @!P3 IADD3.X R5, R9.reuse, UR44, RZ, P4, !PT ;  /* 0x0000002c0905bc10 */ /* 0x040fe2000a7fe4ff */
[-C--:B------:R-:W-:Y:S01]  /*2530*/  @!P2 IMAD R11, R24, R28.reuse, RZ ;  /* 0x0000001c180ba224 */ /* 0x080fe200078e02ff */
[----:B------:R-:W-:Y:S01]  /*2540*/  @!P1 IADD3.X R7, R9, UR44, RZ, P5, !PT ;  /* 0x0000002c09079c10 */ /* 0x000fe2000affe4ff */
[----:B------:R-:W-:Y:S02]  /*2550*/  @!P2 IMAD.MOV.U32 R2, RZ, RZ, R8 ;  /* 0x000000ffff02a224 */ /* 0x000fe400078e0008 */
[----:B------:R-:W-:Y:S02]  /*2560*/  @!P2 IMAD.MOV.U32 R3, RZ, RZ, R9 ;  /* 0x000000ffff03a224 */ /* 0x000fe400078e0009 */
[----:B------:R-:W-:-:S03]  /*2570*/  @!P0 IMAD R25, R25, R28, RZ ;  /* 0x0000001c19198224 */ /* 0x000fc600078e02ff */
[----:B------:R0:W-:Y:S04]  /*2580*/  @!P2 STG.E.U8 desc[UR38][R2.64], R11 ;  /* 0x0000000b0200a986 */ /* 0x0001e8000c101126 */
[----:B------:R0:W-:Y:S04]  /*2590*/  @!P0 STG.E.U8 desc[UR38][R8.64+0x1], R25 ;  /* 0x0000011908008986 */ /* 0x0001e8000c101126 */
[----:B------:R0:W-:Y:S04]  /*25a0*/  @!P3 STG.E.U8 desc[UR38][R4.64], R13 ;  /* 0x0000000d0400b986 */ /* 0x0001e8000c101126 */
[----:B------:R0:W-:Y:S02]  /*25b0*/  @!P1 STG.E.U8 desc[UR38][R6.64+0x1], R27 ;  /* 0x0000011b06009986 */ /* 0x0001e4000c101126 */
.L_x_39:
[----:B------:R-:W-:Y:S05]  /*25c0*/  BSYNC B0 ;  /* 0x0000000000007941 */ /* 0x000fea0003800000 */
.L_x_29:
[----:B------:R-:W-:Y:S01]  /*25d0*/  IADD3 R16, P0, R16, UR36, RZ ;  /* 0x0000002410107c10 */ /* 0x000fe2000ff1e0ff */
[----:B------:R-:W-:Y:S01]  /*25e0*/  ULDC.64 UR4, c[0x0][0x650] ;  /* 0x0001940000047ab9 */ /* 0x000fe20000000a00 */
[----:B012---:R-:W-:Y:S01]  /*25f0*/  PRMT R2, RZ, 0x7610, R2 ;  /* 0x00007610ff027816 */ /* 0x007fe20000000002 */
[----:B------:R-:W-:Y:S01]  /*2600*/  IMAD.MOV.U32 R37, RZ, RZ, -0x1 ;  /* 0xffffffffff257424 */ /* 0x000fe200078e00ff */
[----:B------:R-:W-:Y:S01]  /*2610*/  IADD3.X R17, R17, UR42, RZ, P0, !PT ;  /* 0x0000002a11117c10 */ /* 0x000fe200087fe4ff */
[----:B------:R-:W-:Y:S01]  /*2620*/  IMAD.MOV.U32 R39, RZ, RZ, -0x1 ;  /* 0xffffffffff277424 */ /* 0x000fe200078e00ff */
[----:B------:R-:W-:-:S04]  /*2630*/  ISETP.GE.U32.AND P0, PT, R16, UR4, PT ;  /* 0x0000000410007c0c */ /* 0x000fc8000bf06070 */
[----:B------:R-:W-:-:S13]  /*2640*/  ISETP.GE.U32.AND.EX P0, PT, R17, UR5, PT, P0 ;  /* 0x0000000511007c0c */ /* 0x000fda000bf06100 */
[----:B------:R-:W-:Y:S05]  /*2650*/  @P0 BRA `(.L_x_40) ;  /* 0x0000000400500947 */ /* 0x000fea0003800000 */
[----:B------:R-:W0:Y:S01]  /*2660*/  LDC.64 R8, c[0x0][0x628] ;  /* 0x00018a00ff087b82 */ /* 0x000e220000000a00 */
[----:B------:R-:W1:Y:S01]  /*2670*/  S2R R14, SR_CTAID.X ;  /* 0x00000000000e7919 */ /* 0x000e620000002500 */
[----:B------:R-:W-:Y:S02]  /*2680*/  IMAD.MOV.U32 R6, RZ, RZ, R16 ;  /* 0x000000ffff067224 */ /* 0x000fe400078e0010 */
[----:B------:R-:W-:Y:S01]  /*2690*/  IMAD.MOV.U32 R7, RZ, RZ, R17 ;  /* 0x000000ffff077224 */ /* 0x000fe200078e0011 */
[----:B------:R-:W2:Y:S03]  /*26a0*/  S2R R15, SR_CTAID.Y ;  /* 0x00000000000f7919 */ /* 0x000ea60000002600 */
[----:B------:R-:W3:Y:S08]  /*26b0*/  LDC R0, c[0x0][0x630] ;  /* 0x00018c00ff007b82 */ /* 0x000ef00000000800 */
[----:B------:R-:W4:Y:S01]  /*26c0*/  LDC.64 R12, c[0x0][0x620] ;  /* 0x00018800ff0c7b82 */ /* 0x000f220000000a00 */
[----:B0-----:R-:W-:-:S04]  /*26d0*/  ISETP.NE.U32.AND P0, PT, R8, RZ, PT ;  /* 0x000000ff0800720c */ /* 0x001fc80003f05070 */
[----:B------:R-:W-:-:S13]  /*26e0*/  ISETP.NE.AND.EX P0, PT, R9, RZ, PT, P0 ;  /* 0x000000ff0900720c */ /* 0x000fda0003f05300 */
[----:B-1234-:R-:W-:Y:S05]  /*26f0*/  @!P0 BRA `(.L_x_41) ;  /* 0x0000000000288947 */ /* 0x01efea0003800000 */
        /* <DEDUP_REMOVED lines=10> */
.L_x_41:
[-CC-:B------:R-:W-:Y:S01]  /*27a0*/  SHF.R.U64 R39, R6, R0.reuse, R7.reuse ;  /* 0x0000000006277219 */ /* 0x180fe20000001207 */
[----:B------:R-:W0:Y:S01]  /*27b0*/  LDC.64 R24, c[0x0][0x640] ;  /* 0x00019000ff187b82 */ /* 0x000e220000000a00 */
[----:B------:R-:W-:Y:S01]  /*27c0*/  SHF.R.U32.HI R0, RZ, R0, R7 ;  /* 0x00000000ff007219 */ /* 0x000fe20000011607 */
[----:B------:R-:W-:Y:S01]  /*27d0*/  ULDC UR4, c[0x0][0x150] ;  /* 0x0000540000047ab9 */ /* 0x000fe20000000800 */
[----:B------:R-:W-:Y:S02]  /*27e0*/  IADD3 R5, P0, RZ, -R39, RZ ;  /* 0x80000027ff057210 */ /* 0x000fe40007f1e0ff */
[----:B------:R-:W-:-:S03]  /*27f0*/  I2FP.F32.U32 R6, R14 ;  /* 0x0000000e00067245 */ /* 0x000fc60000201000 */
[----:B------:R-:W1:Y:S01]  /*2800*/  LDC R4, c[0x0][0x618] ;  /* 0x00018600ff047b82 */ /* 0x000e620000000800 */
[----:B------:R-:W-:Y:S02]  /*2810*/  IMAD.X R3, RZ, RZ, ~R0, P0 ;  /* 0x000000ffff037224 */ /* 0x000fe400000e0e00 */
[----:B------:R-:W-:Y:S01]  /*2820*/  FMUL R6, R6, UR4 ;  /* 0x0000000406067c20 */ /* 0x000fe20008400000 */
[----:B------:R-:W-:Y:S01]  /*2830*/  ULDC UR4, c[0x0][0x154] ;  /* 0x0000550000047ab9 */ /* 0x000fe20000000800 */
[-C--:B------:R-:W-:Y:S02]  /*2840*/  IMAD R0, R3, R12.reuse, RZ ;  /* 0x0000000c03007224 */ /* 0x080fe400078e02ff */
[C---:B------:R-:W-:Y:S01]  /*2850*/  IMAD.WIDE.U32 R2, R5.reuse, R12, R16 ;  /* 0x0000000c05027225 */ /* 0x040fe200078e0010 */
[----:B------:R-:W2:Y:S01]  /*2860*/  LDC R10, c[0x0][0x608] ;  /* 0x00018200ff0a7b82 */ /* 0x000ea20000000800 */
[----:B------:R-:W3:Y:S02]  /*2870*/  F2I.U32.TRUNC.NTZ R6, R6 ;  /* 0x0000000600067305 */ /* 0x000ee4000020f000 */
[----:B------:R-:W-:Y:S01]  /*2880*/  IMAD R5, R5, R13, R0 ;  /* 0x0000000d05057224 */ /* 0x000fe200078e0200 */
[----:B------:R-:W-:-:S03]  /*2890*/  I2FP.F32.U32 R0, R15 ;  /* 0x0000000f00007245 */ /* 0x000fc60000201000 */
[----:B------:R-:W-:Y:S01]  /*28a0*/  IMAD.IADD R3, R3, 0x1, R5 ;  /* 0x0000000103037824 */ /* 0x000fe200078e0205 */
[----:B------:R-:W4:Y:S01]  /*28b0*/  LDC R9, c[0x0][0x658] ;  /* 0x00019600ff097b82 */ /* 0x000f220000000800 */
[----:B0-----:R-:W-:-:S04]  /*28c0*/  ISETP.NE.U32.AND P0, PT, R24, RZ, PT ;  /* 0x000000ff1800720c */ /* 0x001fc80003f05070 */
[----:B------:R-:W-:-:S03]  /*28d0*/  ISETP.NE.AND.EX P0, PT, R25, RZ, PT, P0 ;  /* 0x000000ff1900720c */ /* 0x000fc60003f05300 */
[----:B------:R-:W0:Y:S01]  /*28e0*/  LDC R7, c[0x0][0x144] ;  /* 0x00005100ff077b82 */ /* 0x000e220000000800 */
[-CC-:B-1----:R-:W-:Y:S01]  /*28f0*/  SHF.R.U64 R8, R2, R4.reuse, R3.reuse ;  /* 0x0000000402087219 */ /* 0x182fe20000001203 */
[----:B---3--:R-:W-:Y:S01]  /*2900*/  IMAD.MOV R6, RZ, RZ, -R6 ;  /* 0x000000ffff067224 */ /* 0x008fe200078e0a06 */
[----:B------:R-:W-:Y:S01]  /*2910*/  SHF.R.U32.HI R3, RZ, R4, R3 ;  /* 0x00000004ff037219 */ /* 0x000fe20000011603 */
[----:B------:R-:W-:-:S04]  /*2920*/  FMUL R4, R0, UR4 ;  /* 0x0000000400047c20 */ /* 0x000fc80008400000 */
[----:B------:R-:W1:Y:S01]  /*2930*/  LDC R20, c[0x0][0x148] ;  /* 0x00005200ff147b82 */ /* 0x000e620000000800 */
[----:B------:R3:W0:Y:S01]  /*2940*/  F2I.U32.TRUNC.NTZ R12, R4 ;  /* 0x00000004000c7305 */ /* 0x000622000020f000 */
[-CC-:B--2---:R-:W-:Y:S02]  /*2950*/  SHF.R.U64 R11, R8, R10.reuse, R3.reuse ;  /* 0x0000000a080b7219 */ /* 0x184fe40000001203 */
[----:B------:R-:W-:-:S04]  /*2960*/  SHF.R.U32.HI R0, RZ, R10, R3 ;  /* 0x0000000aff007219 */ /* 0x000fc80000011603 */
[----:B------:R-:W2:Y:S01]  /*2970*/  LDC R26, c[0x0][0x648] ;  /* 0x00019200ff1a7b82 */ /* 0x000ea20000000800 */
[-CC-:B----4-:R-:W-:Y:S02]  /*2980*/  SHF.R.U64 R10, R11, R9.reuse, R0.reuse ;  /* 0x000000090b0a7219 */ /* 0x190fe40000001200 */
[----:B------:R-:W-:-:S03]  /*2990*/  SHF.R.U32.HI R3, RZ, R9, R0 ;  /* 0x00000009ff037219 */ /* 0x000fc60000011600 */
[----:B------:R-:W-:Y:S02]  /*29a0*/  IMAD.MOV.U32 R2, RZ, RZ, R10 ;  /* 0x000000ffff027224 */ /* 0x000fe400078e000a */
[----:B------:R-:W4:Y:S01]  /*29b0*/  LDC R27, c[0x0][0x638] ;  /* 0x00018e00ff1b7b82 */ /* 0x000f220000000800 */
[----:B0-----:R-:W-:-:S07]  /*29c0*/  IMAD R13, R7, R6, R14 ;  /* 0x00000006070d7224 */ /* 0x001fce00078e020e */
[----:B------:R-:W0:Y:S08]  /*29d0*/  LDC R37, c[0x0][0x610] ;  /* 0x00018400ff257b82 */ /* 0x000e300000000800 */
[----:B------:R-:W0:Y:S01]  /*29e0*/  LDC R21, c[0x0][0x600] ;  /* 0x00018000ff157b82 */ /* 0x000e220000000800 */
[----:B-123--:R-:W-:Y:S05]  /*29f0*/  @!P0 BRA `(.L_x_42) ;  /* 0x0000000000288947 */ /* 0x00efea0003800000 */
[----:B------:R-:W1:Y:S02]  /*2a00*/  LDC R7, c[0x0][0x64c] ;  /* 0x00019300ff077b82 */ /* 0x000e640000000800 */
[----:B-1----:R-:W-:-:S05]  /*2a10*/  IADD3 R7, P0, R10, R7, RZ ;  /* 0x000000070a077210 */ /* 0x002fca0007f1e0ff */
        /* <DEDUP_REMOVED lines=8> */
.L_x_42:
[----:B------:R-:W-:Y:S01]  /*2aa0*/  ISETP.NE.AND P0, PT, R19, 0x1, PT ;  /* 0x000000011300780c */ /* 0x000fe20003f05270 */
[----:B0-----:R-:W-:Y:S01]  /*2ab0*/  VIADD R5, R21, 0xffffffff ;  /* 0xffffffff15057836 */ /* 0x001fe20000000000 */
[----:B------:R-:W-:Y:S01]  /*2ac0*/  SHF.R.U64 R2, R2, R26, R3 ;  /* 0x0000001a02027219 */ /* 0x000fe20000001203 */
[----:B------:R-:W-:Y:S01]  /*2ad0*/  IMAD.MOV R12, RZ, RZ, -R12 ;  /* 0x000000ffff0c7224 */ /* 0x000fe200078e0a0c */
[----:B------:R-:W-:Y:S01]  /*2ae0*/  LOP3.LUT R0, R11, R34, RZ, 0xc0, !PT ;  /* 0x000000220b007212 */ /* 0x000fe200078ec0ff */
[----:B------:R-:W-:Y:S02]  /*2af0*/  IMAD.MOV.U32 R4, RZ, RZ, 0x1 ;  /* 0x00000001ff047424 */ /* 0x000fe400078e00ff */
[----:B------:R-:W-:Y:S02]  /*2b00*/  IMAD.MOV R3, RZ, RZ, -R2 ;  /* 0x000000ffff037224 */ /* 0x000fe400078e0a02 */
[----:B------:R-:W-:Y:S01]  /*2b10*/  IMAD R0, R31, R2, R0 ;  /* 0x000000021f007224 */ /* 0x000fe200078e0200 */
[----:B------:R-:W-:Y:S01]  /*2b20*/  LOP3.LUT R2, R8, R5, RZ, 0xc0, !PT ;  /* 0x0000000508027212 */ /* 0x000fe200078ec0ff */
[----:B----4-:R-:W-:-:S02]  /*2b30*/  IMAD R3, R3, R27, R10 ;  /* 0x0000001b03037224 */ /* 0x010fc400078e020a */
[----:B------:R-:W-:Y:S02]  /*2b40*/  @P0 IMAD R13, R20, R12, R15 ;  /* 0x0000000c140d0224 */ /* 0x000fe400078e020f */
[--C-:B------:R-:W-:Y:S01]  /*2b50*/  IMAD R3, R3, R21, R2.reuse ;  /* 0x0000001503037224 */ /* 0x100fe200078e0202 */
[----:B------:R-:W-:Y:S01]  /*2b60*/  PRMT R2, R4, 0x7610, R2 ;  /* 0x0000761004027816 */ /* 0x000fe20000000002 */
[----:B------:R-:W-:-:S05]  /*2b70*/  IMAD R0, R0, R37, R13 ;  /* 0x0000002500007224 */ /* 0x000fca00078e020d */
[----:B------:R-:W-:Y:S02]  /*2b80*/  SEL R37, R3, R0, !P0 ;  /* 0x0000000003257207 */ /* 0x000fe40004000000 */
[----:B------:R-:W-:-:S07]  /*2b90*/  SEL R0, R0, R3, !P0 ;  /* 0x0000000300007207 */ /* 0x000fce0004000000 */
.L_x_40:
[----:B------:R-:W-:Y:S01]  /*2ba0*/  LOP3.LUT P0, RZ, R2, 0xff, RZ, 0xc0, !PT ;  /* 0x000000ff02ff7812 */ /* 0x000fe2000780c0ff */
[----:B------:R-:W-:-:S12]  /*2bb0*/  IMAD.MOV.U32 R38, RZ, RZ, R0 ;  /* 0x000000ffff267224 */ /* 0x000fd800078e0000 */
[----:B------:R-:W-:Y:S05]  /*2bc0*/  @P0 BRA `(.L_x_43) ;  /* 0xffffffe800300947 */ /* 0x000fea000383ffff */
[----:B------:R-:W-:Y:S05]  /*2bd0*/  EXIT ;  /* 0x000000000000794d */ /* 0x000fea0003800000 */
.L_x_4:
        /* <DEDUP_REMOVED lines=26> */
.L_x_45:
        /* <DEDUP_REMOVED lines=14> */
[----:B------:R-:W-:Y:S02]  /*2e60*/  IMAD R5, R7, R23, R10 ;  /* 0x0000001707057224 */ /* 0x000fe400078e020a */
[----:B------:R-:W-:Y:S02]  /*2e70*/  IMAD.MOV.U32 R10, RZ, RZ, 0x1 ;  /* 0x00000001ff0a7424 */ /* 0x000fe400078e00ff */
[----:B------:R-:W-:Y:S01]  /*2e80*/  IMAD.IADD R5, R9, 0x1, R5 ;  /* 0x0000000109057824 */ /* 0x000fe200078e0205 */
[----:B------:R-:W4:Y:S04]  /*2e90*/  LDC R20, c[0x0][0x608] ;  /* 0x00018200ff147b82 */ /* 0x000f280000000800 */
[----:B0-----:R-:W-:-:S02]  /*2ea0*/  SHF.R.U64 R12, R8, R24, R5 ;  /* 0x00000018080c7219 */ /* 0x001fc40000001205 */
        /* <DEDUP_REMOVED lines=8> */
[----:B--2---:R-:W-:Y:S01]  /*2f30*/  IMAD R24, R13, R7, R4 ;  /* 0x000000070d187224 */ /* 0x004fe200078e0204 */
[----:B------:R2:W3:Y:S06]  /*2f40*/  F2I.U32.TRUNC.NTZ R21, R8 ;  /* 0x0000000800157305 */ /* 0x0004ec000020f000 */
[----:B------:R-:W1:Y:S01]  /*2f50*/  LDC R22, c[0x0][0x600] ;  /* 0x00018000ff167b82 */ /* 0x000e620000000800 */
[-CC-:B----4-:R-:W-:Y:S02]  /*2f60*/  SHF.R.U64 R15, R12, R20.reuse, R5.reuse ;  /* 0x000000140c0f7219 */ /* 0x190fe40000001205 */
[----:B------:R-:W-:Y:S01]  /*2f70*/  SHF.R.U32.HI R4, RZ, R20, R5 ;  /* 0x00000014ff047219 */ /* 0x000fe20000011605 */
[----:B------:R-:W-:-:S04]  /*2f80*/  IMAD.MOV.U32 R20, RZ, RZ, -0x1 ;  /* 0xffffffffff147424 */ /* 0x000fc800078e00ff */
[----:B------:R-:W4:Y:S01]  /*2f90*/  LDC R28, c[0x0][0x648] ;  /* 0x00019200ff1c7b82 */ /* 0x000f220000000800 */
[-C--:B0-----:R-:W-:Y:S02]  /*2fa0*/  SHF.L.U32 R7, R20, R25.reuse, RZ ;  /* 0x0000001914077219 */ /* 0x081fe400000006ff */
[-CC-:B------:R-:W-:Y:S02]  /*2fb0*/  SHF.R.U64 R20, R15, R25.reuse, R4.reuse ;  /* 0x000000190f147219 */ /* 0x180fe40000001204 */
[-C--:B------:R-:W-:Y:S02]  /*2fc0*/  SHF.R.U32.HI R5, RZ, R25.reuse, R4 ;  /* 0x00000019ff057219 */ /* 0x080fe40000011604 */
[----:B------:R-:W-:Y:S01]  /*2fd0*/  SHF.L.U32 R25, R10, R25, RZ ;  /* 0x000000190a197219 */ /* 0x000fe200000006ff */
[----:B------:R-:W0:Y:S01]  /*2fe0*/  LDC R29, c[0x0][0x638] ;  /* 0x00018e00ff1d7b82 */ /* 0x000e220000000800 */
[----:B------:R-:W-:Y:S01]  /*2ff0*/  LOP3.LUT R30, RZ, R7, RZ, 0x33, !PT ;  /* 0x00000007ff1e7212 */ /* 0x000fe200078e33ff */
[----:B------:R-:W-:-:S06]  /*3000*/  IMAD.MOV.U32 R4, RZ, RZ, R20 ;  /* 0x000000ffff047224 */ /* 0x000fcc00078e0014 */
[----:B------:R-:W0:Y:S01]  /*3010*/  LDC R31, c[0x0][0x610] ;  /* 0x00018400ff1f7b82 */ /* 0x000e220000000800 */
[----:B--23--:R-:W-:Y:S05]  /*3020*/  @!P0 BRA `(.L_x_46) ;  /* 0x0000000000288947 */ /* 0x00cfea0003800000 */
[----:B------:R-:W2:Y:S02]  /*3030*/  LDC R7, c[0x0][0x64c] ;  /* 0x00019300ff077b82 */ /* 0x000ea40000000800 */
[----:B--2---:R-:W-:-:S05]  /*3040*/  IADD3 R7, P0, R20, R7, RZ ;  /* 0x0000000714077210 */ /* 0x004fca0007f1e0ff */
        /* <DEDUP_REMOVED lines=8> */
.L_x_46:
[----:B------:R-:W-:Y:S01]  /*30d0*/  ISETP.NE.AND P0, PT, R19, 0x1, PT ;  /* 0x000000011300780c */ /* 0x000fe20003f05270 */
[----:B-1----:R-:W-:Y:S01]  /*30e0*/  VIADD R9, R22, 0xffffffff ;  /* 0xffffffff16097836 */ /* 0x002fe20000000000 */
[----:B----4-:R-:W-:Y:S01]  /*30f0*/  SHF.R.U64 R5, R4, R28, R5 ;  /* 0x0000001c04057219 */ /* 0x010fe20000001205 */
[----:B------:R-:W-:Y:S01]  /*3100*/  IMAD.MOV R21, RZ, RZ, -R21 ;  /* 0x000000ffff157224 */ /* 0x000fe200078e0a15 */
[----:B------:R-:W-:Y:S01]  /*3110*/  LOP3.LUT R4, R15, R30, RZ, 0xc0, !PT ;  /* 0x0000001e0f047212 */ /* 0x000fe200078ec0ff */
[----:B------:R-:W-:Y:S02]  /*3120*/  IMAD.MOV.U32 R8, RZ, RZ, 0x1 ;  /* 0x00000001ff087424 */ /* 0x000fe400078e00ff */
[----:B------:R-:W-:Y:S02]  /*3130*/  IMAD.MOV R7, RZ, RZ, -R5 ;  /* 0x000000ffff077224 */ /* 0x000fe400078e0a05 */
[----:B------:R-:W-:Y:S01]  /*3140*/  IMAD R13, R25, R5, R4 ;  /* 0x00000005190d7224 */ /* 0x000fe200078e0204 */
[----:B------:R-:W-:Y:S01]  /*3150*/  LOP3.LUT R5, R12, R9, RZ, 0xc0, !PT ;  /* 0x000000090c057212 */ /* 0x000fe200078ec0ff */
[----:B0-----:R-:W-:-:S02]  /*3160*/  IMAD R4, R7, R29, R20 ;  /* 0x0000001d07047224 */ /* 0x001fc400078e0214 */
[----:B------:R-:W-:Y:S02]  /*3170*/  @P0 IMAD R24, R23, R21, R6 ;  /* 0x0000001517180224 */ /* 0x000fe400078e0206 */
[----:B------:R-:W-:Y:S02]  /*3180*/  IMAD R4, R4, R22, R5 ;  /* 0x0000001604047224 */ /* 0x000fe400078e0205 */
[----:B------:R-:W-:Y:S02]  /*3190*/  IMAD R13, R13, R31, R24 ;  /* 0x0000001f0d0d7224 */ /* 0x000fe400078e0218 */
[----:B------:R-:W-:-:S03]  /*31a0*/  IMAD.MOV.U32 R7, RZ, RZ, R14 ;  /* 0x000000ffff077224 */ /* 0x000fc600078e000e */
[----:B------:R-:W-:Y:S02]  /*31b0*/  SEL R20, R4, R13, !P0 ;  /* 0x0000000d04147207 */ /* 0x000fe40004000000 */
[----:B------:R-:W-:-:S07]  /*31c0*/  SEL R13, R13, R4, !P0 ;  /* 0x000000040d0d7207 */ /* 0x000fce0004000000 */
.L_x_44:
[----:B------:R-:W-:-:S08]  /*31d0*/  NOP ;  /* 0x0000000000007918 */ /* 0x000fd00000000000 */
[----:B------:R-:W0:-:S00]  /*31e0*/  USETMAXREG.DEALLOC.CTAPOOL 0x28 ;  /* 0x00000028000079c8 */ /* 0x000e0000080e0500 */
[----:B0-----:R-:W-:-:S13]  /*31f0*/  ISETP.NE.AND P0, PT, R0, RZ, PT ;  /* 0x000000ff0000720c */ /* 0x001fda0003f05270 */
[----:B------:R-:W-:Y:S05]  /*3200*/  @P0 EXIT ;  /* 0x000000000000094d */ /* 0x000fea0003800000 */
[----:B------:R-:W-:Y:S01]  /*3210*/  LOP3.LUT P0, RZ, R8, 0xff, RZ, 0xc0, !PT ;  /* 0x000000ff08ff7812 */ /* 0x000fe2000780c0ff */
[----:B------:R-:W-:Y:S02]  /*3220*/  IMAD.MOV.U32 R0, RZ, RZ, 0x1 ;  /* 0x00000001ff007424 */ /* 0x000fe400078e00ff */
[----:B------:R-:W-:-:S10]  /*3230*/  IMAD.MOV.U32 R11, RZ, RZ, RZ ;  /* 0x000000ffff0b7224 */ /* 0x000fd400078e00ff */
[----:B------:R-:W-:Y:S05]  /*3240*/  @!P0 BRA `(.L_x_47) ;  /* 0x0000000c00248947 */ /* 0x000fea0003800000 */
[----:B------:R-:W0:Y:S01]  /*3250*/  LDC R0, c[0x0][0x28c] ;  /* 0x0000a300ff007b82 */ /* 0x000e220000000800 */
[----:B------:R-:W-:Y:S01]  /*3260*/  LOP3.LUT P0, RZ, R2, 0x1f, RZ, 0xc0, !PT ;  /* 0x0000001f02ff7812 */ /* 0x000fe2000780c0ff */
[----:B------:R-:W-:Y:S01]  /*3270*/  ULDC UR5, c[0x0][0x658] ;  /* 0x0001960000057ab9 */ /* 0x000fe20000000800 */
[----:B------:R-:W-:Y:S01]  /*3280*/  UMOV UR6, 0xffffffff ;  /* 0xffffffff00067882 */ /* 0x000fe20000000000 */
[----:B------:R-:W-:Y:S01]  /*3290*/  BSSY B0, `(.L_x_47) ;  /* 0x00000c4000007945 */ /* 0x000fe20003800000 */
[----:B------:R-:W-:Y:S01]  /*32a0*/  USHF.L.U32 UR6, UR6, UR5, URZ ;  /* 0x0000000506067299 */ /* 0x000fe2000800063f */
[C---:B------:R-:W-:Y:S01]  /*32b0*/  ISETP.NE.AND P2, PT, R3.reuse, RZ, PT ;  /* 0x000000ff0300720c */ /* 0x040fe20003f45270 */
[----:B------:R-:W-:Y:S01]  /*32c0*/  IMAD.MOV.U32 R12, RZ, RZ, 0x1 ;  /* 0x00000001ff0c7424 */ /* 0x000fe200078e00ff */
[----:B------:R-:W-:Y:S01]  /*32d0*/  ISETP.NE.OR P0, PT, R3, RZ, !P0 ;  /* 0x000000ff0300720c */ /* 0x000fe20004705670 */
[----:B------:R-:W-:Y:S01]  /*32e0*/  IMAD.MOV.U32 R11, RZ, RZ, RZ ;  /* 0x000000ffff0b7224 */ /* 0x000fe200078e00ff */
[----:B------:R-:W-:Y:S01]  /*32f0*/  LOP3.LUT R10, R18, 0x2, RZ, 0xfc, !PT ;  /* 0x00000002120a7812 */ /* 0x000fe200078efcff */
[----:B------:R-:W-:Y:S01]  /*3300*/  ULDC UR4, c[0x0][0x600] ;  /* 0x0001800000047ab9 */ /* 0x000fe20000000800 */
[----:B------:R-:W-:Y:S01]  /*3310*/  UMOV UR7, 0x1 ;  /* 0x0000000100077882 */ /* 0x000fe20000000000 */
[----:B------:R-:W-:-:S02]  /*3320*/  UIADD3 UR15, UR4, -0x1, URZ ;  /* 0xffffffff040f7890 */ /* 0x000fc4000fffe03f */
[----:B------:R-:W-:Y:S02]  /*3330*/  USHF.L.U32 UR17, UR7, UR5, URZ ;  /* 0x0000000507117299 */ /* 0x000fe4000800063f */
[----:B------:R-:W-:Y:S01]  /*3340*/  ULOP3.LUT UR16, URZ, UR6, URZ, 0x33, !UPT ;  /* 0x000000063f107292 */ /* 0x000fe2000f8e333f */
[----:B------:R-:W-:Y:S01]  /*3350*/  ULDC.64 UR20, c[0x0][0x198] ;  /* 0x0000660000147ab9 */ /* 0x000fe20000000a00 */
[----:B0-----:R-:W-:-:S05]  /*3360*/  VIADD R0, R0, 0x3f ;  /* 0x0000003f00007836 */ /* 0x001fca0000000000 */
[----:B------:R-:W-:-:S04]  /*3370*/  SHF.R.S32.HI R5, RZ, 0x1f, R0 ;  /* 0x0000001fff057819 */ /* 0x000fc80000011400 */
[----:B------:R-:W-:Y:S01]  /*3380*/  LEA.HI R5, R5, R0, RZ, 0x6 ;  /* 0x0000000005057211 */ /* 0x000fe200078f30ff */
[----:B------:R-:W-:-:S03]  /*3390*/  IMAD.MOV.U32 R0, RZ, RZ, 0x1 ;  /* 0x00000001ff007424 */ /* 0x000fc600078e00ff */
[----:B------:R-:W-:-:S05]  /*33a0*/  SHF.R.S32.HI R8, RZ, 0x6, R5 ;  /* 0x00000006ff087819 */ /* 0x000fca0000011405 */
[----:B------:R-:W-:-:S07]  /*33b0*/  VIADD R9, R8, 0x1 ;  /* 0x0000000108097836 */ /* 0x000fce0000000000 */
.L_x_59:
[----:B------:R-:W-:-:S03]  /*33c0*/  UMOV UR4, 0xffffffff ;  /* 0xffffffff00047882 */ /* 0x000fc60000000000 */
[----:B------:R-:W-:Y:S05]  /*33d0*/  BRA.DIV UR4, `(.L_x_48) ;  /* 0x0000001a04c07947 */ /* 0x000fea000b800000 */
[----:B------:R-:W-:-:S13]  /*33e0*/  ELECT P6, URZ, PT ;  /* 0x00000000003f782f */ /* 0x000fda00038c0000 */
.L_x_92:
[----:B------:R-:W0:Y:S01]  /*33f0*/  LDC R2, c[0x0][0x28c] ;  /* 0x0000a300ff027b82 */ /* 0x000e220000000800 */
[----:B------:R-:W-:Y:S01]  /*3400*/  BSSY B1, `(.L_x_49) ;  /* 0x0000037000017945 */ /* 0x000fe20003800000 */
[----:B0-----:R-:W-:-:S13]  /*3410*/  ISETP.LT.OR P6, PT, R2, 0x1, !P6 ;  /* 0x000000010200780c */ /* 0x001fda00077c1670 */
[----:B------:R-:W-:Y:S05]  /*3420*/  @P6 BRA `(.L_x_50) ;  /* 0x0000000000d06947 */ /* 0x000fea0003800000 */
[----:B------:R-:W-:Y:S02]  /*3430*/  IMAD.SHL.U32 R20, R20, 0x8, RZ ;  /* 0x0000000814147824 */ /* 0x000fe400078e00ff */
[----:B------:R-:W-:Y:S02]  /*3440*/  IMAD.SHL.U32 R13, R13, 0x80, RZ ;  /* 0x000000800d0d7824 */ /* 0x000fe400078e00ff */
[----:B------:R-:W-:Y:S02]  /*3450*/  IMAD.MOV.U32 R21, RZ, RZ, RZ ;  /* 0x000000ffff157224 */ /* 0x000fe400078e00ff */
[----:B------:R-:W-:Y:S02]  /*3460*/  IMAD.MOV.U32 R2, RZ, RZ, R9 ;  /* 0x000000ffff027224 */ /* 0x000fe400078e0009 */
[----:B------:R-:W-:Y:S02]  /*3470*/  IMAD.MOV.U32 R3, RZ, RZ, R0 ;  /* 0x000000ffff037224 */ /* 0x000fe400078e0000 */
[----:B------:R-:W-:-:S07]  /*3480*/  IMAD.MOV.U32 R4, RZ, RZ, R11 ;  /* 0x000000ffff047224 */ /* 0x000fce00078e000b */
.L_x_54:
[----:B------:R-:W0:Y:S01]  /*3490*/  S2R R6, SR_CgaCtaId ;  /* 0x0000000000067919 */ /* 0x000e220000008800 */
[----:B------:R-:W-:-:S04]  /*34a0*/  MOV R5, 0x400 ;  /* 0x0000040000057802 */ /* 0x000fc80000000f00 */
[----:B0-----:R-:W-:Y:S02]  /*34b0*/  LEA R15, R6, R5, 0x18 ;  /* 0x00000005060f7211 */ /* 0x001fe400078ec0ff */
[----:B------:R-:W-:Y:S01]  /*34c0*/  SHF.L.U32 R5, R3, 0x1f, RZ ;  /* 0x0000001f03057819 */ /* 0x000fe200000006ff */
[----:B------:R-:W0:Y:S02]  /*34d0*/  @!P2 LDC R6, c[0x0][0x500] ;  /* 0x00014000ff06ab82 */ /* 0x000e240000000800 */
[----:B------:R-:W-:-:S04]  /*34e0*/  IMAD R14, R4, 0x8, R15 ;  /* 0x00000008040e7824 */ /* 0x000fc800078e020f */
[----:B------:R-:W1:Y:S02]  /*34f0*/  SYNCS.PHASECHK.TRANS64.TRYWAIT P1, [R14+URZ+0xd0], R5 ;  /* 0x0000d0050e0075a7 */ /* 0x000e64000802017f */
[----:B-1----:R-:W-:Y:S05]  /*3500*/  @!P1 BRA `(.L_x_51) ;  /* 0x0000001800949947 */ /* 0x002fea0003800000 */
.L_x_93:
[----:B-1----:R-:W-:Y:S01]  /*3510*/  PRMT R5, R10, 0x9910, RZ ;  /* 0x000099100a057816 */ /* 0x002fe200000000ff */
[----:B0-----:R0:W-:Y:S03]  /*3520*/  @!P2 SYNCS.ARRIVE.TRANS64 RZ, [R14+URZ], R6 ;  /* 0x000000060effa9a7 */ /* 0x0011e6000800003f */
[----:B------:R-:W-:-:S13]  /*3530*/  ISETP.NE.AND P1, PT, R5, 0x2, PT ;  /* 0x000000020500780c */ /* 0x000fda0003f25270 */
[----:B0-----:R-:W-:Y:S05]  /*3540*/  @P1 BRA `(.L_x_52) ;  /* 0x0000000000041947 */ /* 0x001fea0003800000 */
[----:B------:R-:W-:Y:S01]  /*3550*/  BPT.TRAP 0x1 ;  /* 0x000000040000795c */ /* 0x000fe20000300000 */
.L_x_52:
[----:B------:R-:W-:Y:S05]  /*3560*/  @P0 BRA `(.L_x_53) ;  /* 0x0000000000040947 */ /* 0x000fea0003800000 */
[----:B------:R-:W-:Y:S01]  /*3570*/  BPT.TRAP 0x1 ;  /* 0x000000040000795c */ /* 0x000fe20000300000 */
.L_x_53:
[--C-:B------:R-:W-:Y:S01]  /*3580*/  IMAD R5, R4, 0x2000, R15.reuse ;  /* 0x0000200004057824 */ /* 0x100fe200078e020f */
[----:B------:R-:W-:Y:S01]  /*3590*/  R2UR UR9, R14 ;  /* 0x000000000e0972ca */ /* 0x000fe200000e0000 */
[----:B------:R-:W-:Y:S01]  /*35a0*/  IMAD R15, R4, 0x200, R15 ;  /* 0x00000200040f7824 */ /* 0x000fe200078e020f */
[----:B------:R-:W-:Y:S01]  /*35b0*/  UIADD3 UR4, UP0, UR20, 0xf0, URZ ;  /* 0x000000f014047890 */ /* 0x000fe2000ff1e03f */
[----:B------:R-:W-:Y:S01]  /*35c0*/  VIADD R2, R2, 0xffffffff ;  /* 0xffffffff02027836 */ /* 0x000fe20000000000 */
[----:B------:R-:W-:Y:S01]  /*35d0*/  R2UR UR5, R5 ;  /* 0x00000000050572ca */ /* 0x000fe200000e0000 */
[----:B------:R-:W-:Y:S01]  /*35e0*/  UIADD3 UR22, UP1, UR20, 0x1f0, URZ ;  /* 0x000001f014167890 */ /* 0x000fe2000ff3e03f */
[----:B------:R-:W-:Y:S01]  /*35f0*/  R2UR UR8, R15 ;  /* 0x000000000f0872ca */ /* 0x000fe200000e0000 */
[----:B------:R-:W-:Y:S01]  /*3600*/  VIADD R4, R4, 0x1 ;  /* 0x0000000104047836 */ /* 0x000fe20000000000 */
[----:B------:R-:W-:Y:S01]  /*3610*/  R2UR UR11, R13 ;  /* 0x000000000d0b72ca */ /* 0x000fe200000e0000 */
[----:B------:R-:W-:Y:S01]  /*3620*/  UIADD3.X UR23, URZ, UR21, URZ, UP1, !UPT ;  /* 0x000000153f177290 */ /* 0x000fe20008ffe43f */
[----:B------:R-:W-:Y:S01]  /*3630*/  R2UR UR10, R21 ;  /* 0x00000000150a72ca */ /* 0x000fe200000e0000 */
[----:B------:R-:W-:Y:S01]  /*3640*/  UMOV UR6, 0x0 ;  /* 0x0000000000067882 */ /* 0x000fe20000000000 */
[----:B------:R-:W-:Y:S01]  /*3650*/  R2UR UR12, R7 ;  /* 0x00000000070c72ca */ /* 0x000fe200000e0000 */
[----:B------:R-:W-:Y:S01]  /*3660*/  UMOV UR7, 0x10000000 ;  /* 0x1000000000077882 */ /* 0x000fe20000000000 */
[----:B------:R-:W-:Y:S01]  /*3670*/  R2UR UR18, R20 ;  /* 0x00000000141272ca */ /* 0x000fe200000e0000 */
[----:B------:R-:W-:Y:S01]  /*3680*/  VIADD R21, R21, 0x40 ;  /* 0x0000004015157836 */ /* 0x000fe20000000000 */
[----:B------:R-:W-:Y:S01]  /*3690*/  ISETP.GT.AND P3, PT, R2, 0x1, PT ;  /* 0x000000010200780c */ /* 0x000fe20003f64270 */
[----:B------:R-:W-:Y:S01]  /*36a0*/  UIADD3 UR13, UR5, 0x280, URZ ;  /* 0x00000280050d7890 */ /* 0x000fe2000fffe03f */
[----:B------:R-:W-:Y:S01]  /*36b0*/  ISETP.NE.AND P1, PT, R4, 0x1a, PT ;  /* 0x0000001a0400780c */ /* 0x000fe20003f25270 */
[----:B------:R-:W-:-:S02]  /*36c0*/  UIADD3.X UR5, URZ, UR21, URZ, UP0, !UPT ;  /* 0x000000153f057290 */ /* 0x000fc400087fe43f */
[----:B------:R-:W-:Y:S01]  /*36d0*/  UIADD3 UR14, UR8, 0x34280, URZ ;  /* 0x00034280080e7890 */ /* 0x000fe2000fffe03f */
[----:B------:R-:W-:Y:S02]  /*36e0*/  SEL R6, RZ, 0x1, P1 ;  /* 0x00000001ff067807 */ /* 0x000fe40000800000 */
[----:B------:R-:W-:Y:S01]  /*36f0*/  UMOV UR8, UR13 ;  /* 0x0000000d00087c82 */ /* 0x000fe20008000000 */
[----:B------:R-:W-:Y:S02]  /*3700*/  SEL R4, R4, RZ, P1 ;  /* 0x000000ff04047207 */ /* 0x000fe40000800000 */
[----:B------:R-:W-:Y:S01]  /*3710*/  LOP3.LUT R3, R3, R6, RZ, 0x3c, !PT ;  /* 0x0000000603037212 */ /* 0x000fe200078e3cff */
[----:B------:R0:W-:Y:S02]  /*3720*/  UTMALDG.3D [UR8], [UR4], desc[UR6] ;  /* 0x00000608040075b4 */ /* 0x0001e40008011000 */
[----:B0-----:R-:W-:Y:S01]  /*3730*/  UMOV UR8, UR14 ;  /* 0x0000000e00087c82 */ /* 0x001fe20008000000 */
[----:B------:R-:W-:-:S02]  /*3740*/  UMOV UR11, UR18 ;  /* 0x00000012000b7c82 */ /* 0x000fc40008000000 */
[----:B------:R0:W-:Y:S02]  /*3750*/  UTMALDG.3D [UR8], [UR22], desc[UR6] ;  /* 0x00000608160075b4 */ /* 0x0001e40008011000 */
[----:B0-----:R-:W-:Y:S05]  /*3760*/  @P3 BRA `(.L_x_54) ;  /* 0xfffffffc00483947 */ /* 0x001fea000383ffff */
.L_x_50:
[----:B------:R-:W-:Y:S05]  /*3770*/  BSYNC B1 ;  /* 0x0000000000017941 */ /* 0x000fea0003800000 */
.L_x_49:
[----:B------:R-:W-:Y:S01]  /*3780*/  LOP3.LUT P3, RZ, R12, 0xff, RZ, 0xc0, !PT ;  /* 0x000000ff0cff7812 */ /* 0x000fe2000786c0ff */
[----:B------:R-:W-:Y:S01]  /*3790*/  IMAD.IADD R4, R8, 0x1, R11 ;  /* 0x0000000108047824 */ /* 0x000fe200078e020b */
[----:B------:R-:W-:Y:S01]  /*37a0*/  IADD3 R16, P4, R16, UR36, RZ ;  /* 0x0000002410107c10 */ /* 0x000fe2000ff9e0ff */
[----:B------:R-:W-:Y:S01]  /*37b0*/  ULDC.64 UR4, c[0x0][0x650] ;  /* 0x0001940000047ab9 */ /* 0x000fe20000000a00 */
[----:B------:R-:W-:Y:S01]  /*37c0*/  BSSY B1, `(.L_x_55) ;  /* 0x000006e000017945 */ /* 0x000fe20003800000 */
[----:B------:R-:W-:Y:S01]  /*37d0*/  IMAD.MOV.U32 R13, RZ, RZ, -0x1 ;  /* 0xffffffffff0d7424 */ /* 0x000fe200078e00ff */
[----:B------:R-:W-:Y:S01]  /*37e0*/  ISETP.GT.U32.AND P1, PT, R4, 0x19, PT ;  /* 0x000000190400780c */ /* 0x000fe20003f24070 */
[----:B------:R-:W-:Y:S01]  /*37f0*/  IMAD.MOV.U32 R20, RZ, RZ, -0x1 ;  /* 0xffffffffff147424 */ /* 0x000fe200078e00ff */
[----:B------:R-:W-:Y:S01]  /*3800*/  IADD3.X R17, R17, UR42, RZ, P4, !PT ;  /* 0x0000002a11117c10 */ /* 0x000fe2000a7fe4ff */
[----:B------:R-:W-:Y:S01]  /*3810*/  IMAD.MOV.U32 R7, RZ, RZ, -0x1 ;  /* 0xffffffffff077424 */ /* 0x000fe200078e00ff */
[----:B------:R-:W-:-:S02]  /*3820*/  ISETP.LT.U32.AND P1, PT, R8, 0x1a, P1 ;  /* 0x0000001a0800780c */ /* 0x000fc40000f21070 */
[----:B------:R-:W-:Y:S01]  /*3830*/  PRMT R12, RZ, 0x7610, R12 ;  /* 0x00007610ff0c7816 */ /* 0x000fe2000000000c */
[----:B------:R-:W0:Y:S01]  /*3840*/  @P3 S2R R3, SR_CgaCtaId ;  /* 0x0000000000033919 */ /* 0x000e220000008800 */
[----:B------:R-:W-:-:S04]  /*3850*/  @P3 MOV R2, 0x400 ;  /* 0x0000040000023802 */ /* 0x000fc80000000f00 */
[----:B0-----:R-:W-:Y:S01]  /*3860*/  @P3 LEA R5, R3, R2, 0x18 ;  /* 0x0000000203053211 */ /* 0x001fe200078ec0ff */
[----:B------:R-:W-:-:S03]  /*3870*/  IMAD.WIDE.U32 R2, R4, 0x4ec4ec4f, RZ ;  /* 0x4ec4ec4f04027825 */ /* 0x000fc600078e00ff */
[----:B------:R0:W-:Y:S01]  /*3880*/  @P3 SYNCS.ARRIVE.TRANS64.A1T0 RZ, [R5+URZ+0x1b8], RZ ;  /* 0x0001b8ff05ff39a7 */ /* 0x0001e2000810003f */
[----:B------:R-:W-:Y:S02]  /*3890*/  ISETP.GE.U32.AND P3, PT, R8, 0x1a, PT ;  /* 0x0000001a0800780c */ /* 0x000fe40003f66070 */
[----:B------:R-:W-:Y:S02]  /*38a0*/  PRMT R2, RZ, 0x7610, R2 ;  /* 0x00007610ff027816 */ /* 0x000fe40000000002 */
[----:B0-----:R-:W-:Y:S02]  /*38b0*/  SHF.R.U32.HI R5, RZ, 0x3, R3 ;  /* 0x00000003ff057819 */ /* 0x001fe40000011603 */
[----:B------:R-:W-:Y:S02]  /*38c0*/  SEL R3, RZ, 0x1, !P1 ;  /* 0x00000001ff037807 */ /* 0x000fe40004800000 */
[----:B------:R-:W-:Y:S01]  /*38d0*/  ISETP.GE.U32.AND P1, PT, R16, UR4, PT ;  /* 0x0000000410007c0c */ /* 0x000fe2000bf26070 */
[----:B------:R-:W-:Y:S01]  /*38e0*/  IMAD R11, R5, -0x1a, R4 ;  /* 0xffffffe6050b7824 */ /* 0x000fe200078e0204 */
[----:B------:R-:W-:-:S02]  /*38f0*/  LOP3.LUT R0, R0, R3, RZ, 0x3c, !PT ;  /* 0x0000000300007212 */ /* 0x000fc400078e3cff */
[----:B------:R-:W-:Y:S02]  /*3900*/  ISETP.GE.U32.AND.EX P1, PT, R17, UR5, PT, P1 ;  /* 0x0000000511007c0c */ /* 0x000fe4000bf26110 */
[----:B------:R-:W-:-:S11]  /*3910*/  @P3 LOP3.LUT R0, R0, 0x1, R5, 0x78, !PT ;  /* 0x0000000100003812 */ /* 0x000fd600078e7805 */
[----:B------:R-:W-:Y:S05]  /*3920*/  @P1 BRA `(.L_x_56) ;  /* 0x00000004005c1947 */ /* 0x000fea0003800000 */
[----:B------:R-:W-:Y:S01]  /*3930*/  ULDC.64 UR4, c[0x0][0x628] ;  /* 0x00018a0000047ab9 */ /* 0x000fe20000000a00 */
[----:B------:R-:W0:Y:S01]  /*3940*/  S2R R14, SR_CTAID.X ;  /* 0x00000000000e7919 */ /* 0x000e220000002500 */
[----:B------:R-:W-:Y:S01]  /*3950*/  ISETP.NE.U32.AND P1, PT, RZ, UR4, PT ;  /* 0x00000004ff007c0c */ /* 0x000fe2000bf25070 */
[----:B------:R-:W-:Y:S01]  /*3960*/  ULDC UR7, c[0x0][0x630] ;  /* 0x00018c0000077ab9 */ /* 0x000fe20000000800 */
[----:B------:R-:W-:Y:S01]  /*3970*/  IMAD.MOV.U32 R2, RZ, RZ, R16 ;  /* 0x000000ffff027224 */ /* 0x000fe200078e0010 */
[----:B------:R-:W1:Y:S01]  /*3980*/  S2R R13, SR_CTAID.Y ;  /* 0x00000000000d7919 */ /* 0x000e620000002600 */
[----:B------:R-:W-:Y:S01]  /*3990*/  ISETP.NE.AND.EX P1, PT, RZ, UR5, PT, P1 ;  /* 0x00000005ff007c0c */ /* 0x000fe2000bf25310 */
[----:B------:R-:W-:-:S12]  /*39a0*/  IMAD.MOV.U32 R3, RZ, RZ, R17 ;  /* 0x000000ffff037224 */ /* 0x000fd800078e0011 */
[----:B------:R-:W-:Y:S05]  /*39b0*/  @!P1 BRA `(.L_x_57) ;  /* 0x0000000000289947 */ /* 0x000fea0003800000 */
[----:B------:R-:W-:Y:S02]  /*39c0*/  ULDC UR6, c[0x0][0x634] ;  /* 0x00018d0000067ab9 */ /* 0x000fe40000000800 */
[----:B------:R-:W-:-:S05]  /*39d0*/  IADD3 R7, P1, R16, UR6, RZ ;  /* 0x0000000610077c10 */ /* 0x000fca000ff3e0ff */
[----:B------:R-:W-:-:S04]  /*39e0*/  IMAD.X R15, RZ, RZ, R17, P1 ;  /* 0x000000ffff0f7224 */ /* 0x000fc800008e0611 */
[----:B------:R-:W-:-:S04]  /*39f0*/  IMAD.WIDE.U32 R4, R15, UR4, RZ ;  /* 0x000000040f047c25 */ /* 0x000fc8000f8e00ff */
[----:B------:R-:W-:-:S04]  /*3a00*/  IMAD.WIDE.U32 R4, P1, R7, UR5, R4 ;  /* 0x0000000507047c25 */ /* 0x000fc8000f820004 */
[----:B------:R-:W-:-:S04]  /*3a10*/  IMAD.WIDE.U32 R6, R7, UR4, RZ ;  /* 0x0000000407067c25 */ /* 0x000fc8000f8e00ff */
[----:B------:R-:W-:Y:S01]  /*3a20*/  IMAD.X R3, RZ, RZ, RZ, P1 ;  /* 0x000000ffff037224 */ /* 0x000fe200008e06ff */
[----:B------:R-:W-:Y:S01]  /*3a30*/  IADD3 RZ, P1, R7, R4, RZ ;  /* 0x0000000407ff7210 */ /* 0x000fe20007f3e0ff */
[----:B------:R-:W-:-:S04]  /*3a40*/  IMAD.MOV.U32 R2, RZ, RZ, R5 ;  /* 0x000000ffff027224 */ /* 0x000fc800078e0005 */
[----:B------:R-:W-:-:S08]  /*3a50*/  IMAD.WIDE.U32.X R2, R15, UR5, R2, P1 ;  /* 0x000000050f027c25 */ /* 0x000fd000088e0402 */
.L_x_57:
[--C-:B------:R-:W-:Y:S01]  /*3a60*/  SHF.R.U64 R6, R2, UR7, R3.reuse ;  /* 0x0000000702067c19 */ /* 0x100fe20008001203 */
[----:B------:R-:W-:Y:S01]  /*3a70*/  ULDC.64 UR4, c[0x0][0x620] ;  /* 0x0001880000047ab9 */ /* 0x000fe20000000a00 */
[----:B------:R-:W-:Y:S01]  /*3a80*/  SHF.R.U32.HI R2, RZ, UR7, R3 ;  /* 0x00000007ff027c19 */ /* 0x000fe20008011603 */
[----:B------:R-:W-:Y:S01]  /*3a90*/  IMAD.MOV.U32 R3, RZ, RZ, R17 ;  /* 0x000000ffff037224 */ /* 0x000fe200078e0011 */
[----:B------:R-:W-:Y:S01]  /*3aa0*/  IADD3 R5, P1, RZ, -R6, RZ ;  /* 0x80000006ff057210 */ /* 0x000fe20007f3e0ff */
[----:B------:R-:W2:Y:S01]  /*3ab0*/  LDC R25, c[0x0][0x144] ;  /* 0x00005100ff197b82 */ /* 0x000ea20000000800 */
[----:B0-----:R-:W-:Y:S01]  /*3ac0*/  I2FP.F32.U32 R7, R14 ;  /* 0x0000000e00077245 */ /* 0x001fe20000201000 */
[----:B------:R-:W-:Y:S01]  /*3ad0*/  ULDC.64 UR8, c[0x0][0x640] ;  /* 0x0001900000087ab9 */ /* 0x000fe20000000a00 */
[----:B------:R-:W-:Y:S01]  /*3ae0*/  ULDC UR6, c[0x0][0x608] ;  /* 0x0001820000067ab9 */ /* 0x000fe20000000800 */
[----:B------:R-:W-:Y:S01]  /*3af0*/  IMAD.X R2, RZ, RZ, ~R2, P1 ;  /* 0x000000ffff027224 */ /* 0x000fe200008e0e02 */
[----:B------:R-:W-:-:S03]  /*3b00*/  ISETP.NE.U32.AND P1, PT, RZ, UR8, PT ;  /* 0x00000008ff007c0c */ /* 0x000fc6000bf25070 */
[----:B------:R-:W-:Y:S01]  /*3b10*/  IMAD R4, R2, UR4, RZ ;  /* 0x0000000402047c24 */ /* 0x000fe2000f8e02ff */
[----:B------:R-:W0:Y:S01]  /*3b20*/  LDC R20, c[0x0][0x148] ;  /* 0x00005200ff147b82 */ /* 0x000e220000000800 */
[----:B------:R-:W-:Y:S01]  /*3b30*/  IMAD.MOV.U32 R2, RZ, RZ, R16 ;  /* 0x000000ffff027224 */ /* 0x000fe200078e0010 */
[----:B------:R-:W-:-:S03]  /*3b40*/  ISETP.NE.AND.EX P1, PT, RZ, UR9, PT, P1 ;  /* 0x00000009ff007c0c */ /* 0x000fc6000bf25310 */
[----:B------:R-:W-:Y:S01]  /*3b50*/  IMAD.WIDE.U32 R2, R5, UR4, R2 ;  /* 0x0000000405027c25 */ /* 0x000fe2000f8e0002 */
[----:B------:R-:W-:-:S03]  /*3b60*/  ULDC UR4, c[0x0][0x150] ;  /* 0x0000540000047ab9 */ /* 0x000fc60000000800 */
[----:B------:R-:W-:Y:S02]  /*3b70*/  IMAD R5, R5, UR5, R4 ;  /* 0x0000000505057c24 */ /* 0x000fe4000f8e0204 */
[----:B------:R-:W-:Y:S01]  /*3b80*/  FMUL R4, R7, UR4 ;  /* 0x0000000407047c20 */ /* 0x000fe20008400000 */
[----:B------:R-:W-:Y:S01]  /*3b90*/  ULDC UR4, c[0x0][0x618] ;  /* 0x0001860000047ab9 */ /* 0x000fe20000000800 */
[----:B------:R-:W-:Y:S01]  /*3ba0*/  ULDC UR5, c[0x0][0x154] ;  /* 0x0000550000057ab9 */ /* 0x000fe20000000800 */
[----:B------:R-:W-:-:S03]  /*3bb0*/  IMAD.IADD R3, R3, 0x1, R5 ;  /* 0x0000000103037824 */ /* 0x000fc600078e0205 */
[----:B------:R-:W3:Y:S02]  /*3bc0*/  F2I.U32.TRUNC.NTZ R4, R4 ;  /* 0x0000000400047305 */ /* 0x000ee4000020f000 */
[----:B------:R-:W-:Y:S02]  /*3bd0*/  SHF.R.U64 R7, R2, UR4, R3 ;  /* 0x0000000402077c19 */ /* 0x000fe40008001203 */
[----:B-1----:R-:W-:-:S05]  /*3be0*/  I2FP.F32.U32 R2, R13 ;  /* 0x0000000d00027245 */ /* 0x002fca0000201000 */
[----:B------:R-:W-:Y:S01]  /*3bf0*/  FMUL R22, R2, UR5 ;  /* 0x0000000502167c20 */ /* 0x000fe20008400000 */
[----:B------:R-:W-:Y:S01]  /*3c00*/  SHF.R.U32.HI R2, RZ, UR4, R3 ;  /* 0x00000004ff027c19 */ /* 0x000fe20008011603 */
[----:B------:R-:W-:-:S03]  /*3c10*/  ULDC UR4, c[0x0][0x658] ;  /* 0x0001960000047ab9 */ /* 0x000fc60000000800 */
[--C-:B------:R-:W-:Y:S01]  /*3c20*/  SHF.R.U64 R21, R7, UR6, R2.reuse ;  /* 0x0000000607157c19 */ /* 0x100fe20008001202 */
[----:B------:R-:W1:Y:S01]  /*3c30*/  F2I.U32.TRUNC.NTZ R22, R22 ;  /* 0x0000001600167305 */ /* 0x000e62000020f000 */
[----:B------:R-:W-:Y:S01]  /*3c40*/  SHF.R.U32.HI R2, RZ, UR6, R2 ;  /* 0x00000006ff027c19 */ /* 0x000fe20008011602 */
[----:B---3--:R-:W-:-:S03]  /*3c50*/  IMAD.MOV R4, RZ, RZ, -R4 ;  /* 0x000000ffff047224 */ /* 0x008fc600078e0a04 */
[----:B------:R-:W-:Y:S01]  /*3c60*/  SHF.R.U64 R15, R21, UR4, R2 ;  /* 0x00000004150f7c19 */ /* 0x000fe20008001202 */
[----:B--2---:R-:W-:Y:S01]  /*3c70*/  IMAD R14, R25, R4, R14 ;  /* 0x00000004190e7224 */ /* 0x004fe200078e020e */
[----:B------:R-:W-:-:S03]  /*3c80*/  SHF.R.U32.HI R23, RZ, UR4, R2 ;  /* 0x00000004ff177c19 */ /* 0x000fc60008011602 */
[----:B------:R-:W-:Y:S02]  /*3c90*/  IMAD.MOV.U32 R2, RZ, RZ, R15 ;  /* 0x000000ffff027224 */ /* 0x000fe400078e000f */
[----:B------:R-:W-:Y:S01]  /*3ca0*/  IMAD.MOV.U32 R3, RZ, RZ, R23 ;  /* 0x000000ffff037224 */ /* 0x000fe200078e0017 */
[----:B------:R-:W-:Y:S06]  /*3cb0*/  @!P1 BRA `(.L_x_58) ;  /* 0x0000000000289947 */ /* 0x000fec0003800000 */
[----:B------:R-:W-:Y:S02]  /*3cc0*/  ULDC UR4, c[0x0][0x64c] ;  /* 0x0001930000047ab9 */ /* 0x000fe40000000800 */
[----:B------:R-:W-:-:S05]  /*3cd0*/  IADD3 R3, P1, R15, UR4, RZ ;  /* 0x000000040f037c10 */ /* 0x000fca000ff3e0ff */
[----:B------:R-:W-:-:S04]  /*3ce0*/  IMAD.X R23, RZ, RZ, R23, P1 ;  /* 0x000000ffff177224 */ /* 0x000fc800008e0617 */
[----:B------:R-:W-:-:S04]  /*3cf0*/  IMAD.WIDE.U32 R4, R23, UR8, RZ ;  /* 0x0000000817047c25 */ /* 0x000fc8000f8e00ff */
[----:B------:R-:W-:-:S04]  /*3d00*/  IMAD.WIDE.U32 R4, P1, R3, UR9, R4 ;  /* 0x0000000903047c25 */ /* 0x000fc8000f820004 */
[----:B------:R-:W-:-:S04]  /*3d10*/  IMAD.WIDE.U32 R2, R3, UR8, RZ ;  /* 0x0000000803027c25 */ /* 0x000fc8000f8e00ff */
[----:B------:R-:W-:Y:S01]  /*3d20*/  IMAD.MOV.U32 R2, RZ, RZ, R5 ;  /* 0x000000ffff027224 */ /* 0x000fe200078e0005 */
[----:B------:R-:W-:Y:S01]  /*3d30*/  IADD3 RZ, P3, R3, R4, RZ ;  /* 0x0000000403ff7210 */ /* 0x000fe20007f7e0ff */
[----:B------:R-:W-:-:S04]  /*3d40*/  IMAD.X R3, RZ, RZ, RZ, P1 ;  /* 0x000000ffff037224 */ /* 0x000fc800008e06ff */
[----:B------:R-:W-:-:S08]  /*3d50*/  IMAD.WIDE.U32.X R2, R23, UR9, R2, P3 ;  /* 0x0000000917027c25 */ /* 0x000fd000098e0402 */
.L_x_58:
[----:B------:R-:W-:Y:S01]  /*3d60*/  ISETP.NE.AND P1, PT, R19, 0x1, PT ;  /* 0x000000011300780c */ /* 0x000fe20003f25270 */
[----:B------:R-:W-:Y:S01]  /*3d70*/  ULDC UR4, c[0x0][0x648] ;  /* 0x0001920000047ab9 */ /* 0x000fe20000000800 */
[----:B------:R-:W-:Y:S01]  /*3d80*/  LOP3.LUT R21, R21, UR16, RZ, 0xc0, !PT ;  /* 0x0000001015157c12 */ /* 0x000fe2000f8ec0ff */
[----:B-1----:R-:W-:Y:S01]  /*3d90*/  IMAD.MOV R22, RZ, RZ, -R22 ;  /* 0x000000ffff167224 */ /* 0x002fe200078e0a16 */
[----:B------:R-:W-:Y:S01]  /*3da0*/  SHF.R.U64 R2, R2, UR4, R3 ;  /* 0x0000000402027c19 */ /* 0x000fe20008001203 */
[----:B------:R-:W-:Y:S01]  /*3db0*/  ULDC UR4, c[0x0][0x638] ;  /* 0x00018e0000047ab9 */ /* 0x000fe20000000800 */
[----:B------:R-:W-:Y:S01]  /*3dc0*/  ULDC UR5, c[0x0][0x610] ;  /* 0x0001840000057ab9 */ /* 0x000fe20000000800 */
[----:B------:R-:W-:Y:S02]  /*3dd0*/  IMAD.MOV.U32 R3, RZ, RZ, 0x1 ;  /* 0x00000001ff037424 */ /* 0x000fe400078e00ff */
[----:B------:R-:W-:Y:S02]  /*3de0*/  IMAD.MOV R4, RZ, RZ, -R2 ;  /* 0x000000ffff047224 */ /* 0x000fe400078e0a02 */
[----:B------:R-:W-:Y:S01]  /*3df0*/  IMAD R21, R2, UR17, R21 ;  /* 0x0000001102157c24 */ /* 0x000fe2000f8e0215 */
[----:B------:R-:W-:Y:S01]  /*3e00*/  LOP3.LUT R2, R7, UR15, RZ, 0xc0, !PT ;  /* 0x0000000f07027c12 */ /* 0x000fe2000f8ec0ff */
[----:B0-----:R-:W-:-:S02]  /*3e10*/  @P1 IMAD R14, R20, R22, R13 ;  /* 0x00000016140e1224 */ /* 0x001fc400078e020d */
[----:B------:R-:W-:Y:S01]  /*3e20*/  IMAD R15, R4, UR4, R15 ;  /* 0x00000004040f7c24 */ /* 0x000fe2000f8e020f */
[----:B------:R-:W-:Y:S01]  /*3e30*/  ULDC UR4, c[0x0][0x600] ;  /* 0x0001800000047ab9 */ /* 0x000fe20000000800 */
[----:B------:R-:W-:Y:S02]  /*3e40*/  IMAD R14, R21, UR5, R14 ;  /* 0x00000005150e7c24 */ /* 0x000fe4000f8e020e */
[--C-:B------:R-:W-:Y:S01]  /*3e50*/  IMAD R15, R15, UR4, R2.reuse ;  /* 0x000000040f0f7c24 */ /* 0x100fe2000f8e0202 */
[----:B------:R-:W-:Y:S01]  /*3e60*/  PRMT R2, R3, 0x7610, R2 ;  /* 0x0000761003027816 */ /* 0x000fe20000000002 */
[----:B------:R-:W-:-:S03]  /*3e70*/  IMAD.MOV.U32 R7, RZ, RZ, R6 ;  /* 0x000000ffff077224 */ /* 0x000fc600078e0006 */
[----:B------:R-:W-:Y:S02]  /*3e80*/  SEL R20, R15, R14, !P1 ;  /* 0x0000000e0f147207 */ /* 0x000fe40004800000 */
[----:B------:R-:W-:-:S07]  /*3e90*/  SEL R13, R14, R15, !P1 ;  /* 0x0000000f0e0d7207 */ /* 0x000fce0004800000 */
.L_x_56:
[----:B------:R-:W-:Y:S05]  /*3ea0*/  BSYNC B1 ;  /* 0x0000000000017941 */ /* 0x000fea0003800000 */
.L_x_55:
[----:B------:R-:W-:-:S13]  /*3eb0*/  LOP3.LUT P1, RZ, R2, 0xff, RZ, 0xc0, !PT ;  /* 0x000000ff02ff7812 */ /* 0x000fda000782c0ff */
[----:B------:R-:W-:Y:S05]  /*3ec0*/  @P1 BRA `(.L_x_59) ;  /* 0xfffffff4003c1947 */ /* 0x000fea000383ffff */
[----:B------:R-:W-:Y:S05]  /*3ed0*/  BSYNC B0 ;  /* 0x0000000000007941 */ /* 0x000fea0003800000 */
.L_x_47:
[----:B------:R-:W-:-:S03]  /*3ee0*/  UMOV UR4, 0xffffffff ;  /* 0xffffffff00047882 */ /* 0x000fc60000000000 */
[----:B------:R-:W-:Y:S05]  /*3ef0*/  BRA.DIV UR4, `(.L_x_60) ;  /* 0x00000012042c7947 */ /* 0x000fea000b800000 */
[----:B------:R-:W-:-:S13]  /*3f00*/  ELECT P6, URZ, PT ;  /* 0x00000000003f782f */ /* 0x000fda00038c0000 */
.L_x_96:
[----:B------:R-:W-:Y:S04]  /*3f10*/  BSSY B0, `(.L_x_61) ;  /* 0x00000f1000007945 */ /* 0x000fe80003800000 */
[----:B------:R-:W-:Y:S05]  /*3f20*/  @!P6 BRA `(.L_x_62) ;  /* 0x0000000c00bce947 */ /* 0x000fea0003800000 */
[----:B------:R-:W-:-:S04]  /*3f30*/  LOP3.LUT R18, R18, 0x2, RZ, 0xfc, !PT ;  /* 0x0000000212127812 */ /* 0x000fc800078efcff */
[----:B------:R-:W-:-:S13]  /*3f40*/  ISETP.NE.AND P0, PT, R18, 0x3, PT ;  /* 0x000000031200780c */ /* 0x000fda0003f05270 */
[----:B------:R-:W-:Y:S05]  /*3f50*/  @!P0 BRA `(.L_x_63) ;  /* 0x0000000000048947 */ /* 0x000fea0003800000 */
[----:B------:R-:W-:Y:S01]  /*3f60*/  BPT.TRAP 0x1 ;  /* 0x000000040000795c */ /* 0x000fe20000300000 */
.L_x_63:
[----:B------:R-:W0:Y:S01]  /*3f70*/  S2R R3, SR_CgaCtaId ;  /* 0x0000000000037919 */ /* 0x000e220000008800 */
[----:B------:R-:W-:Y:S02]  /*3f80*/  MOV R2, 0x400 ;  /* 0x0000040000027802 */ /* 0x000fe40000000f00 */
[----:B------:R-:W-:Y:S02]  /*3f90*/  SHF.L.U32 R4, R0, 0x1f, RZ ;  /* 0x0000001f00047819 */ /* 0x000fe400000006ff */
[----:B0-----:R-:W-:-:S05]  /*3fa0*/  LEA R2, R3, R2, 0x18 ;  /* 0x0000000203027211 */ /* 0x001fca00078ec0ff */
[----:B------:R-:W-:-:S04]  /*3fb0*/  VIADD R2, R2, 0xd0 ;  /* 0x000000d002027836 */ /* 0x000fc80000000000 */
[C---:B------:R-:W-:Y:S02]  /*3fc0*/  IMAD R7, R11.reuse, 0x8, R2 ;  /* 0x000000080b077824 */ /* 0x040fe400078e0202 */
[----:B------:R-:W-:Y:S02]  /*3fd0*/  VIADD R11, R11, 0x1 ;  /* 0x000000010b0b7836 */ /* 0x000fe40000000000 */
[----:B------:R-:W0:Y:S03]  /*3fe0*/  SYNCS.PHASECHK.TRANS64.TRYWAIT P0, [R7+URZ], R4 ;  /* 0x00000004070075a7 */ /* 0x000e26000800017f */
[----:B------:R-:W-:-:S04]  /*3ff0*/  ISETP.NE.AND P1, PT, R11, 0x1a, PT ;  /* 0x0000001a0b00780c */ /* 0x000fc80003f25270 */
[----:B------:R-:W-:Y:S02]  /*4000*/  SEL R3, RZ, 0x1, P1 ;  /* 0x00000001ff037807 */ /* 0x000fe40000800000 */
[----:B------:R-:W-:Y:S02]  /*4010*/  SEL R11, R11, RZ, P1 ;  /* 0x000000ff0b0b7207 */ /* 0x000fe40000800000 */
[----:B------:R-:W-:-:S03]  /*4020*/  LOP3.LUT R6, R0, R3, RZ, 0x3c, !PT ;  /* 0x0000000300067212 */ /* 0x000fc600078e3cff */
[----:B------:R-:W-:Y:S01]  /*4030*/  IMAD R8, R11, 0x8, R2 ;  /* 0x000000080b087824 */ /* 0x000fe200078e0202 */
[----:B------:R-:W-:Y:S01]  /*4040*/  SHF.L.U32 R5, R6, 0x1f, RZ ;  /* 0x0000001f06057819 */ /* 0x000fe200000006ff */
[----:B0-----:R-:W-:Y:S06]  /*4050*/  @!P0 BRA `(.L_x_64) ;  /* 0x0000000c00f48947 */ /* 0x001fec0003800000 */
.L_x_97:
[----:B------:R-:W1:Y:S01]  /*4060*/  SYNCS.PHASECHK.TRANS64.TRYWAIT P0, [R8+URZ], R5 ;  /* 0x00000005080075a7 */ /* 0x000e62000800017f */
[----:B------:R-:W-:-:S05]  /*4070*/  VIADD R0, R11, 0x1 ;  /* 0x000000010b007836 */ /* 0x000fca0000000000 */
[----:B------:R-:W-:-:S04]  /*4080*/  ISETP.NE.AND P1, PT, R0, 0x1a, PT ;  /* 0x0000001a0000780c */ /* 0x000fc80003f25270 */
[----:B------:R-:W-:Y:S02]  /*4090*/  SEL R3, RZ, 0x1, P1 ;  /* 0x00000001ff037807 */ /* 0x000fe40000800000 */
[----:B0-----:R-:W-:Y:S02]  /*40a0*/  SEL R7, R0, RZ, P1 ;  /* 0x000000ff00077207 */ /* 0x001fe40000800000 */
[----:B------:R-:W-:-:S03]  /*40b0*/  LOP3.LUT R6, R6, R3, RZ, 0x3c, !PT ;  /* 0x0000000306067212 */ /* 0x000fc600078e3cff */
[----:B------:R-:W-:Y:S01]  /*40c0*/  IMAD R9, R7, 0x8, R2 ;  /* 0x0000000807097824 */ /* 0x000fe200078e0202 */
[----:B------:R-:W-:Y:S01]  /*40d0*/  SHF.L.U32 R4, R6, 0x1f, RZ ;  /* 0x0000001f06047819 */ /* 0x000fe200000006ff */
[----:B-1----:R-:W-:Y:S06]  /*40e0*/  @!P0 BRA `(.L_x_65) ;  /* 0x0000000c00e48947 */ /* 0x002fec0003800000 */
.L_x_98:
[----:B------:R-:W1:Y:S01]  /*40f0*/  SYNCS.PHASECHK.TRANS64.TRYWAIT P0, [R9+URZ], R4 ;  /* 0x00000004090075a7 */ /* 0x000e62000800017f */
[----:B------:R-:W-:-:S05]  /*4100*/  VIADD R0, R7, 0x1 ;  /* 0x0000000107007836 */ /* 0x000fca0000000000 */
[----:B------:R-:W-:-:S04]  /*4110*/  ISETP.NE.AND P1, PT, R0, 0x1a, PT ;  /* 0x0000001a0000780c */ /* 0x000fc80003f25270 */
[----:B------:R-:W-:Y:S02]  /*4120*/  SEL R3, RZ, 0x1, P1 ;  /* 0x00000001ff037807 */ /* 0x000fe40000800000 */
[----:B------:R-:W-:Y:S02]  /*4130*/  SEL R7, R0, RZ, P1 ;  /* 0x000000ff00077207 */ /* 0x000fe40000800000 */
[----:B------:R-:W-:-:S03]  /*4140*/  LOP3.LUT R6, R6, R3, RZ, 0x3c, !PT ;  /* 0x0000000306067212 */ /* 0x000fc600078e3cff */
[----:B0-----:R-:W-:Y:S01]  /*4150*/  IMAD R8, R7, 0x8, R2 ;  /* 0x0000000807087824 */ /* 0x001fe200078e0202 */
[----:B------:R-:W-:Y:S01]  /*4160*/  SHF.L.U32 R5, R6, 0x1f, RZ ;  /* 0x0000001f06057819 */ /* 0x000fe200000006ff */
[----:B-1----:R-:W-:Y:S06]  /*4170*/  @!P0 BRA `(.L_x_66) ;  /* 0x0000000c00d48947 */ /* 0x002fec0003800000 */
.L_x_99:
        /* <DEDUP_REMOVED lines=9> */
.L_x_100:
        /* <DEDUP_REMOVED lines=9> */
.L_x_101:
        /* <DEDUP_REMOVED lines=9> */
.L_x_102:
        /* <DEDUP_REMOVED lines=9> */
.L_x_103:
        /* <DEDUP_REMOVED lines=9> */
.L_x_104:
        /* <DEDUP_REMOVED lines=9> */
.L_x_105:
        /* <DEDUP_REMOVED lines=9> */
.L_x_106:
        /* <DEDUP_REMOVED lines=9> */
.L_x_107:
        /* <DEDUP_REMOVED lines=9> */
.L_x_108:
        /* <DEDUP_REMOVED lines=9> */
.L_x_109:
        /* <DEDUP_REMOVED lines=9> */
.L_x_110:
        /* <DEDUP_REMOVED lines=9> */
.L_x_111:
        /* <DEDUP_REMOVED lines=9> */
.L_x_112:
        /* <DEDUP_REMOVED lines=9> */
.L_x_113:
        /* <DEDUP_REMOVED lines=9> */
.L_x_114:
        /* <DEDUP_REMOVED lines=9> */
.L_x_115:
        /* <DEDUP_REMOVED lines=9> */
.L_x_116:
        /* <DEDUP_REMOVED lines=9> */
.L_x_117:
        /* <DEDUP_REMOVED lines=9> */
.L_x_118:
        /* <DEDUP_REMOVED lines=9> */
.L_x_119:
[----:B------:R-:W1:Y:S01]  /*4cc0*/  SYNCS.PHASECHK.TRANS64.TRYWAIT P0, [R8+URZ], R5 ;  /* 0x00000005080075a7 */ /* 0x000e62000800017f */
[----:B------:R-:W-:-:S05]  /*4cd0*/  VIADD R0, R7, 0x1 ;  /* 0x0000000107007836 */ /* 0x000fca0000000000 */
[----:B------:R-:W-:-:S04]  /*4ce0*/  ISETP.NE.AND P1, PT, R0, 0x1a, PT ;  /* 0x0000001a0000780c */ /* 0x000fc80003f25270 */
[----:B------:R-:W-:Y:S02]  /*4cf0*/  SEL R3, RZ, 0x1, P1 ;  /* 0x00000001ff037807 */ /* 0x000fe40000800000 */
[----:B------:R-:W-:Y:S02]  /*4d00*/  SEL R7, R0, RZ, P1 ;  /* 0x000000ff00077207 */ /* 0x000fe40000800000 */
[----:B0-----:R-:W-:-:S03]  /*4d10*/  LOP3.LUT R9, R6, R3, RZ, 0x3c, !PT ;  /* 0x0000000306097212 */ /* 0x001fc600078e3cff */
[----:B------:R-:W-:Y:S01]  /*4d20*/  IMAD R11, R7, 0x8, R2 ;  /* 0x00000008070b7824 */ /* 0x000fe200078e0202 */
[----:B------:R-:W-:Y:S01]  /*4d30*/  SHF.L.U32 R6, R9, 0x1f, RZ ;  /* 0x0000001f09067819 */ /* 0x000fe200000006ff */
[----:B-1----:R-:W-:Y:S06]  /*4d40*/  @!P0 BRA `(.L_x_87) ;  /* 0x0000000800848947 */ /* 0x002fec0003800000 */
.L_x_120:
[----:B------:R-:W1:Y:S01]  /*4d50*/  SYNCS.PHASECHK.TRANS64.TRYWAIT P0, [R11+URZ], R6 ;  /* 0x000000060b0075a7 */ /* 0x000e62000800017f */
[----:B------:R-:W-:-:S05]  /*4d60*/  VIADD R0, R7, 0x1 ;  /* 0x0000000107007836 */ /* 0x000fca0000000000 */
[----:B------:R-:W-:-:S04]  /*4d70*/  ISETP.NE.AND P1, PT, R0, 0x1a, PT ;  /* 0x0000001a0000780c */ /* 0x000fc80003f25270 */
[----:B------:R-:W-:Y:S02]  /*4d80*/  SEL R4, RZ, 0x1, P1 ;  /* 0x00000001ff047807 */ /* 0x000fe40000800000 */
[----:B------:R-:W-:Y:S02]  /*4d90*/  SEL R3, R0, RZ, P1 ;  /* 0x000000ff00037207 */ /* 0x000fe40000800000 */
[----:B------:R-:W-:Y:S01]  /*4da0*/  LOP3.LUT R0, R9, R4, RZ, 0x3c, !PT ;  /* 0x0000000409007212 */ /* 0x000fe200078e3cff */
[----:B-1----:R-:W-:Y:S06]  /*4db0*/  @!P0 BRA `(.L_x_88) ;  /* 0x00000008007c8947 */ /* 0x002fec0003800000 */
.L_x_121:
[----:B------:R-:W-:Y:S01]  /*4dc0*/  IMAD R3, R3, 0x8, R2 ;  /* 0x0000000803037824 */ /* 0x000fe200078e0202 */
[----:B------:R-:W-:-:S07]  /*4dd0*/  SHF.L.U32 R0, R0, 0x1f, RZ ;  /* 0x0000001f00007819 */ /* 0x000fce00000006ff */
.L_x_89:
[----:B--2---:R2:W3:Y:S02]  /*4de0*/  SYNCS.PHASECHK.TRANS64.TRYWAIT P0, [R3+URZ], R0 ;  /* 0x00000000030075a7 */ /* 0x0044e4000800017f */
[----:B---3--:R-:W-:Y:S05]  /*4df0*/  @!P0 NANOSLEEP.SYNCS 0x989680 ;  /* 0x009896800000895d */ /* 0x008fea0003900000 */
[----:B------:R-:W3:Y:S02]  /*4e00*/  @!P0 SYNCS.PHASECHK.TRANS64 P0, [R3+URZ], R0 ;  /* 0x00000000030085a7 */ /* 0x000ee4000800007f */
[----:B---3--:R-:W-:Y:S05]  /*4e10*/  @!P0 BRA `(.L_x_89) ;  /* 0xfffffffc00f08947 */ /* 0x008fea000383ffff */
.L_x_62:
[----:B------:R-:W-:Y:S05]  /*4e20*/  BSYNC B0 ;  /* 0x0000000000007941 */ /* 0x000fea0003800000 */
.L_x_61:
[----:B------:R-:W-:Y:S05]  /*4e30*/  EXIT ;  /* 0x000000000000794d */ /* 0x000fea0003800000 */
.L_x_18:
[----:B-1----:R1:W2:Y:S02]  /*4e40*/  SYNCS.PHASECHK.TRANS64.TRYWAIT P1, [R0+URZ], R3 ;  /* 0x00000003000075a7 */ /* 0x0022a4000802017f */
[----:B--2---:R-:W-:Y:S05]  /*4e50*/  @!P1 NANOSLEEP.SYNCS 0x989680 ;  /* 0x009896800000995d */ /* 0x004fea0003900000 */
[----:B------:R-:W2:Y:S02]  /*4e60*/  @!P1 SYNCS.PHASECHK.TRANS64 P1, [R0+URZ], R3 ;  /* 0x00000003000095a7 */ /* 0x000ea4000802007f */
[----:B--2---:R-:W-:Y:S05]  /*4e70*/  @!P1 BRA `(.L_x_18) ;  /* 0xfffffffc00f09947 */ /* 0x004fea000383ffff */
[----:B------:R-:W-:Y:S05]  /*4e80*/  BRA `(.L_x_17) ;  /* 0xffffffc800347947 */ /* 0x000fea000383ffff */
.L_x_23:
[----:B-1----:R1:W2:Y:S02]  /*4e90*/  SYNCS.PHASECHK.TRANS64.TRYWAIT P1, [R3+URZ], R4 ;  /* 0x00000004030075a7 */ /* 0x0022a4000802017f */
[----:B--2---:R-:W-:Y:S05]  /*4ea0*/  @!P1 NANOSLEEP.SYNCS 0x989680 ;  /* 0x009896800000995d */ /* 0x004fea0003900000 */
[----:B------:R-:W2:Y:S02]  /*4eb0*/  @!P1 SYNCS.PHASECHK.TRANS64 P1, [R3+URZ], R4 ;  /* 0x00000004030095a7 */ /* 0x000ea4000802007f */
[----:B--2---:R-:W-:Y:S05]  /*4ec0*/  @!P1 BRA `(.L_x_23) ;  /* 0xfffffffc00f09947 */ /* 0x004fea000383ffff */
[----:B------:R-:W-:Y:S05]  /*4ed0*/  BRA `(.L_x_22) ;  /* 0xffffffc800e87947 */ /* 0x000fea000383ffff */
.L_x_48:
[----:B------:R-:W-:Y:S01]  /*4ee0*/  BSSY B1, `(.L_x_90) ;  /* 0x0000006000017945 */ /* 0x000fe20003800000 */
[----:B------:R-:W-:-:S07]  /*4ef0*/  IMAD.MOV.U32 R15, RZ, RZ, -0x1 ;  /* 0xffffffffff0f7424 */ /* 0x000fce00078e00ff */
[----:B------:R-:W-:Y:S05]  /*4f00*/  WARPSYNC.COLLECTIVE R15, `(.L_x_91) ;  /* 0x000000000f0c7348 */ /* 0x000fea0003c00000 */
[----:B------:R-:W-:Y:S02]  /*4f10*/  ELECT P6, UR62, PT ;  /* 0x00000000003e782f */ /* 0x000fe400038c0000 */
[----:B------:R-:W-:Y:S01]  /*4f20*/  MOV R14, UR62 ;  /* 0x0000003e000e7c02 */ /* 0x000fe20008000f00 */
[----:B------:R-:W-:Y:S10]  /*4f30*/  ENDCOLLECTIVE ;  /* 0x000000000000791b */ /* 0x000ff40003800000 */
.L_x_91:
[----:B------:R-:W-:Y:S05]  /*4f40*/  BSYNC B1 ;  /* 0x0000000000017941 */ /* 0x000fea0003800000 */
.L_x_90:
[----:B------:R-:W-:Y:S05]  /*4f50*/  BRA `(.L_x_92) ;  /* 0xffffffe400247947 */ /* 0x000fea000383ffff */
.L_x_51:
[----:B-1----:R1:W2:Y:S02]  /*4f60*/  SYNCS.PHASECHK.TRANS64.TRYWAIT P1, [R14+URZ+0xd0], R5 ;  /* 0x0000d0050e0075a7 */ /* 0x0022a4000802017f */
[----:B--2---:R-:W-:Y:S05]  /*4f70*/  @!P1 NANOSLEEP.SYNCS 0x989680 ;  /* 0x009896800000995d */ /* 0x004fea0003900000 */
[----:B------:R-:W2:Y:S02]  /*4f80*/  @!P1 SYNCS.PHASECHK.TRANS64 P1, [R14+URZ+0xd0], R5 ;  /* 0x0000d0050e0095a7 */ /* 0x000ea4000802007f */
[----:B--2---:R-:W-:Y:S05]  /*4f90*/  @!P1 BRA `(.L_x_51) ;  /* 0xfffffffc00f09947 */ /* 0x004fea000383ffff */
[----:B------:R-:W-:Y:S05]  /*4fa0*/  BRA `(.L_x_93) ;  /* 0xffffffe400587947 */ /* 0x000fea000383ffff */
.L_x_60:
[----:B------:R-:W-:Y:S01]  /*4fb0*/  BSSY B0, `(.L_x_94) ;  /* 0x0000006000007945 */ /* 0x000fe20003800000 */
[----:B------:R-:W-:-:S07]  /*4fc0*/  IMAD.MOV.U32 R15, RZ, RZ, -0x1 ;  /* 0xffffffffff0f7424 */ /* 0x000fce00078e00ff */
[----:B------:R-:W-:Y:S05]  /*4fd0*/  WARPSYNC.COLLECTIVE R15, `(.L_x_95) ;  /* 0x000000000f0c7348 */ /* 0x000fea0003c00000 */
[----:B------:R-:W-:Y:S02]  /*4fe0*/  ELECT P6, UR62, PT ;  /* 0x00000000003e782f */ /* 0x000fe400038c0000 */
[----:B------:R-:W-:Y:S01]  /*4ff0*/  MOV R14, UR62 ;  /* 0x0000003e000e7c02 */ /* 0x000fe20008000f00 */
[----:B------:R-:W-:Y:S10]  /*5000*/  ENDCOLLECTIVE ;  /* 0x000000000000791b */ /* 0x000ff40003800000 */
.L_x_95:
[----:B------:R-:W-:Y:S05]  /*5010*/  BSYNC B0 ;  /* 0x0000000000007941 */ /* 0x000fea0003800000 */
.L_x_94:
[----:B------:R-:W-:Y:S05]  /*5020*/  BRA `(.L_x_96) ;  /* 0xffffffec00b87947 */ /* 0x000fea000383ffff */
.L_x_64:
[----:B0-----:R0:W1:Y:S02]  /*5030*/  SYNCS.PHASECHK.TRANS64.TRYWAIT P0, [R7+URZ], R4 ;  /* 0x00000004070075a7 */ /* 0x001064000800017f */
[----:B-1----:R-:W-:Y:S05]  /*5040*/  @!P0 NANOSLEEP.SYNCS 0x989680 ;  /* 0x009896800000895d */ /* 0x002fea0003900000 */
[----:B------:R-:W1:Y:S02]  /*5050*/  @!P0 SYNCS.PHASECHK.TRANS64 P0, [R7+URZ], R4 ;  /* 0x00000004070085a7 */ /* 0x000e64000800007f */
[----:B-1----:R-:W-:Y:S05]  /*5060*/  @!P0 BRA `(.L_x_64) ;  /* 0xfffffffc00f08947 */ /* 0x002fea000383ffff */
[----:B------:R-:W-:Y:S05]  /*5070*/  BRA `(.L_x_97) ;  /* 0xffffffec00f87947 */ /* 0x000fea000383ffff */
.L_x_65:
[----:B0-----:R0:W1:Y:S02]  /*5080*/  SYNCS.PHASECHK.TRANS64.TRYWAIT P0, [R8+URZ], R5 ;  /* 0x00000005080075a7 */ /* 0x001064000800017f */
[----:B-1----:R-:W-:Y:S05]  /*5090*/  @!P0 NANOSLEEP.SYNCS 0x989680 ;  /* 0x009896800000895d */ /* 0x002fea0003900000 */
[----:B------:R-:W1:Y:S02]  /*50a0*/  @!P0 SYNCS.PHASECHK.TRANS64 P0, [R8+URZ], R5 ;  /* 0x00000005080085a7 */ /* 0x000e64000800007f */
[----:B-1----:R-:W-:Y:S05]  /*50b0*/  @!P0 BRA `(.L_x_65) ;  /* 0xfffffffc00f08947 */ /* 0x002fea000383ffff */
[----:B------:R-:W-:Y:S05]  /*50c0*/  BRA `(.L_x_98) ;  /* 0xfffffff000087947 */ /* 0x000fea000383ffff */
.L_x_66:
[----:B0-----:R0:W1:Y:S02]  /*50d0*/  SYNCS.PHASECHK.TRANS64.TRYWAIT P0, [R9+URZ], R4 ;  /* 0x00000004090075a7 */ /* 0x001064000800017f */
[----:B-1----:R-:W-:Y:S05]  /*50e0*/  @!P0 NANOSLEEP.SYNCS 0x989680 ;  /* 0x009896800000895d */ /* 0x002fea0003900000 */
[----:B------:R-:W1:Y:S02]  /*50f0*/  @!P0 SYNCS.PHASECHK.TRANS64 P0, [R9+URZ], R4 ;  /* 0x00000004090085a7 */ /* 0x000e64000800007f */
[----:B-1----:R-:W-:Y:S05]  /*5100*/  @!P0 BRA `(.L_x_66) ;  /* 0xfffffffc00f08947 */ /* 0x002fea000383ffff */
[----:B------:R-:W-:Y:S05]  /*5110*/  BRA `(.L_x_99) ;  /* 0xfffffff000187947 */ /* 0x000fea000383ffff */
.L_x_67:
[----:B0-----:R0:W1:Y:S02]  /*5120*/  SYNCS.PHASECHK.TRANS64.TRYWAIT P0, [R8+URZ], R5 ;  /* 0x00000005080075a7 */ /* 0x001064000800017f */
[----:B-1----:R-:W-:Y:S05]  /*5130*/  @!P0 NANOSLEEP.SYNCS 0x989680 ;  /* 0x009896800000895d */ /* 0x002fea0003900000 */
[----:B------:R-:W1:Y:S02]  /*5140*/  @!P0 SYNCS.PHASECHK.TRANS64 P0, [R8+URZ], R5 ;  /* 0x00000005080085a7 */ /* 0x000e64000800007f */
[----:B-1----:R-:W-:Y:S05]  /*5150*/  @!P0 BRA `(.L_x_67) ;  /* 0xfffffffc00f08947 */ /* 0x002fea000383ffff */
[----:B------:R-:W-:Y:S05]  /*5160*/  BRA `(.L_x_100) ;  /* 0xfffffff000287947 */ /* 0x000fea000383ffff */
.L_x_68:
[----:B0-----:R0:W1:Y:S02]  /*5170*/  SYNCS.PHASECHK.TRANS64.TRYWAIT P0, [R9+URZ], R4 ;  /* 0x00000004090075a7 */ /* 0x001064000800017f */
[----:B-1----:R-:W-:Y:S05]  /*5180*/  @!P0 NANOSLEEP.SYNCS 0x989680 ;  /* 0x009896800000895d */ /* 0x002fea0003900000 */
[----:B------:R-:W1:Y:S02]  /*5190*/  @!P0 SYNCS.PHASECHK.TRANS64 P0, [R9+URZ], R4 ;  /* 0x00000004090085a7 */ /* 0x000e64000800007f */
[----:B-1----:R-:W-:Y:S05]  /*51a0*/  @!P0 BRA `(.L_x_68) ;  /* 0xfffffffc00f08947 */ /* 0x002fea000383ffff */
[----:B------:R-:W-:Y:S05]  /*51b0*/  BRA `(.L_x_101) ;  /* 0xfffffff000387947 */ /* 0x000fea000383ffff */
.L_x_69:
[----:B0-----:R0:W1:Y:S02]  /*51c0*/  SYNCS.PHASECHK.TRANS64.TRYWAIT P0, [R8+URZ], R5 ;  /* 0x00000005080075a7 */ /* 0x001064000800017f */
[----:B-1----:R-:W-:Y:S05]  /*51d0*/  @!P0 NANOSLEEP.SYNCS 0x989680 ;  /* 0x009896800000895d */ /* 0x002fea0003900000 */
[----:B------:R-:W1:Y:S02]  /*51e0*/  @!P0 SYNCS.PHASECHK.TRANS64 P0, [R8+URZ], R5 ;  /* 0x00000005080085a7 */ /* 0x000e64000800007f */
[----:B-1----:R-:W-:Y:S05]  /*51f0*/  @!P0 BRA `(.L_x_69) ;  /* 0xfffffffc00f08947 */ /* 0x002fea000383ffff */
[----:B------:R-:W-:Y:S05]  /*5200*/  BRA `(.L_x_102) ;  /* 0xfffffff000487947 */ /* 0x000fea000383ffff */
.L_x_70:
[----:B0-----:R0:W1:Y:S02]  /*5210*/  SYNCS.PHASECHK.TRANS64.TRYWAIT P0, [R9+URZ], R4 ;  /* 0x00000004090075a7 */ /* 0x001064000800017f */
[----:B-1----:R-:W-:Y:S05]  /*5220*/  @!P0 NANOSLEEP.SYNCS 0x989680 ;  /* 0x009896800000895d */ /* 0x002fea0003900000 */
[----:B------:R-:W1:Y:S02]  /*5230*/  @!P0 SYNCS.PHASECHK.TRANS64 P0, [R9+URZ], R4 ;  /* 0x00000004090085a7 */ /* 0x000e64000800007f */
[----:B-1----:R-:W-:Y:S05]  /*5240*/  @!P0 BRA `(.L_x_70) ;  /* 0xfffffffc00f08947 */ /* 0x002fea000383ffff */
[----:B------:R-:W-:Y:S05]  /*5250*/  BRA `(.L_x_103) ;  /* 0xfffffff000587947 */ /* 0x000fea000383ffff */
.L_x_71:
[----:B0-----:R0:W1:Y:S02]  /*5260*/  SYNCS.PHASECHK.TRANS64.TRYWAIT P0, [R8+URZ], R5 ;  /* 0x00000005080075a7 */ /* 0x001064000800017f */
[----:B-1----:R-:W-:Y:S05]  /*5270*/  @!P0 NANOSLEEP.SYNCS 0x989680 ;  /* 0x009896800000895d */ /* 0x002fea0003900000 */
[----:B------:R-:W1:Y:S02]  /*5280*/  @!P0 SYNCS.PHASECHK.TRANS64 P0, [R8+URZ], R5 ;  /* 0x00000005080085a7 */ /* 0x000e64000800007f */
[----:B-1----:R-:W-:Y:S05]  /*5290*/  @!P0 BRA `(.L_x_71) ;  /* 0xfffffffc00f08947 */ /* 0x002fea000383ffff */
[----:B------:R-:W-:Y:S05]  /*52a0*/  BRA `(.L_x_104) ;  /* 0xfffffff000687947 */ /* 0x000fea000383ffff */
.L_x_72:
[----:B0-----:R0:W1:Y:S02]  /*52b0*/  SYNCS.PHASECHK.TRANS64.TRYWAIT P0, [R9+URZ], R4 ;  /* 0x00000004090075a7 */ /* 0x001064000800017f */
[----:B-1----:R-:W-:Y:S05]  /*52c0*/  @!P0 NANOSLEEP.SYNCS 0x989680 ;  /* 0x009896800000895d */ /* 0x002fea0003900000 */
[----:B------:R-:W1:Y:S02]  /*52d0*/  @!P0 SYNCS.PHASECHK.TRANS64 P0, [R9+URZ], R4 ;  /* 0x00000004090085a7 */ /* 0x000e64000800007f */
[----:B-1----:R-:W-:Y:S05]  /*52e0*/  @!P0 BRA `(.L_x_72) ;  /* 0xfffffffc00f08947 */ /* 0x002fea000383ffff */
[----:B------:R-:W-:Y:S05]  /*52f0*/  BRA `(.L_x_105) ;  /* 0xfffffff000787947 */ /* 0x000fea000383ffff */
.L_x_73:
[----:B0-----:R0:W1:Y:S02]  /*5300*/  SYNCS.PHASECHK.TRANS64.TRYWAIT P0, [R8+URZ], R5 ;  /* 0x00000005080075a7 */ /* 0x001064000800017f */
[----:B-1----:R-:W-:Y:S05]  /*5310*/  @!P0 NANOSLEEP.SYNCS 0x989680 ;  /* 0x009896800000895d */ /* 0x002fea0003900000 */
[----:B------:R-:W1:Y:S02]  /*5320*/  @!P0 SYNCS.PHASECHK.TRANS64 P0, [R8+URZ], R5 ;  /* 0x00000005080085a7 */ /* 0x000e64000800007f */
[----:B-1----:R-:W-:Y:S05]  /*5330*/  @!P0 BRA `(.L_x_73) ;  /* 0xfffffffc00f08947 */ /* 0x002fea000383ffff */
[----:B------:R-:W-:Y:S05]  /*5340*/  BRA `(.L_x_106) ;  /* 0xfffffff000887947 */ /* 0x000fea000383ffff */
.L_x_74:
[----:B0-----:R0:W1:Y:S02]  /*5350*/  SYNCS.PHASECHK.TRANS64.TRYWAIT P0, [R9+URZ], R4 ;  /* 0x00000004090075a7 */ /* 0x001064000800017f */
[----:B-1----:R-:W-:Y:S05]  /*5360*/  @!P0 NANOSLEEP.SYNCS 0x989680 ;  /* 0x009896800000895d */ /* 0x002fea0003900000 */
[----:B------:R-:W1:Y:S02]  /*5370*/  @!P0 SYNCS.PHASECHK.TRANS64 P0, [R9+URZ], R4 ;  /* 0x00000004090085a7 */ /* 0x000e64000800007f */
[----:B-1----:R-:W-:Y:S05]  /*5380*/  @!P0 BRA `(.L_x_74) ;  /* 0xfffffffc00f08947 */ /* 0x002fea000383ffff */
[----:B------:R-:W-:Y:S05]  /*5390*/  BRA `(.L_x_107) ;  /* 0xfffffff000987947 */ /* 0x000fea000383ffff */
.L_x_75:
[----:B0-----:R0:W1:Y:S02]  /*53a0*/  SYNCS.PHASECHK.TRANS64.TRYWAIT P0, [R8+URZ], R5 ;  /* 0x00000005080075a7 */ /* 0x001064000800017f */
[----:B-1----:R-:W-:Y:S05]  /*53b0*/  @!P0 NANOSLEEP.SYNCS 0x989680 ;  /* 0x009896800000895d */ /* 0x002fea0003900000 */
[----:B------:R-:W1:Y:S02]  /*53c0*/  @!P0 SYNCS.PHASECHK.TRANS64 P0, [R8+URZ], R5 ;  /* 0x00000005080085a7 */ /* 0x000e64000800007f */
[----:B-1----:R-:W-:Y:S05]  /*53d0*/  @!P0 BRA `(.L_x_75) ;  /* 0xfffffffc00f08947 */ /* 0x002fea000383ffff */
[----:B------:R-:W-:Y:S05]  /*53e0*/  BRA `(.L_x_108) ;  /* 0xfffffff000a87947 */ /* 0x000fea000383ffff */
.L_x_76:
[----:B0-----:R0:W1:Y:S02]  /*53f0*/  SYNCS.PHASECHK.TRANS64.TRYWAIT P0, [R9+URZ], R4 ;  /* 0x00000004090075a7 */ /* 0x001064000800017f */
[----:B-1----:R-:W-:Y:S05]  /*5400*/  @!P0 NANOSLEEP.SYNCS 0x989680 ;  /* 0x009896800000895d */ /* 0x002fea0003900000 */
[----:B------:R-:W1:Y:S02]  /*5410*/  @!P0 SYNCS.PHASECHK.TRANS64 P0, [R9+URZ], R4 ;  /* 0x00000004090085a7 */ /* 0x000e64000800007f */
[----:B-1----:R-:W-:Y:S05]  /*5420*/  @!P0 BRA `(.L_x_76) ;  /* 0xfffffffc00f08947 */ /* 0x002fea000383ffff */
[----:B------:R-:W-:Y:S05]  /*5430*/  BRA `(.L_x_109) ;  /* 0xfffffff000b87947 */ /* 0x000fea000383ffff */
.L_x_77:
[----:B0-----:R0:W1:Y:S02]  /*5440*/  SYNCS.PHASECHK.TRANS64.TRYWAIT P0, [R8+URZ], R5 ;  /* 0x00000005080075a7 */ /* 0x001064000800017f */
[----:B-1----:R-:W-:Y:S05]  /*5450*/  @!P0 NANOSLEEP.SYNCS 0x989680 ;  /* 0x009896800000895d */ /* 0x002fea0003900000 */
[----:B------:R-:W1:Y:S02]  /*5460*/  @!P0 SYNCS.PHASECHK.TRANS64 P0, [R8+URZ], R5 ;  /* 0x00000005080085a7 */ /* 0x000e64000800007f */
[----:B-1----:R-:W-:Y:S05]  /*5470*/  @!P0 BRA `(.L_x_77) ;  /* 0xfffffffc00f08947 */ /* 0x002fea000383ffff */
[----:B------:R-:W-:Y:S05]  /*5480*/  BRA `(.L_x_110) ;  /* 0xfffffff000c87947 */ /* 0x000fea000383ffff */
.L_x_78:
[----:B0-----:R0:W1:Y:S02]  /*5490*/  SYNCS.PHASECHK.TRANS64.TRYWAIT P0, [R9+URZ], R4 ;  /* 0x00000004090075a7 */ /* 0x001064000800017f */
[----:B-1----:R-:W-:Y:S05]  /*54a0*/  @!P0 NANOSLEEP.SYNCS 0x989680 ;  /* 0x009896800000895d */ /* 0x002fea0003900000 */
[----:B------:R-:W1:Y:S02]  /*54b0*/  @!P0 SYNCS.PHASECHK.TRANS64 P0, [R9+URZ], R4 ;  /* 0x00000004090085a7 */ /* 0x000e64000800007f */
[----:B-1----:R-:W-:Y:S05]  /*54c0*/  @!P0 BRA `(.L_x_78) ;  /* 0xfffffffc00f08947 */ /* 0x002fea000383ffff */
[----:B------:R-:W-:Y:S05]  /*54d0*/  BRA `(.L_x_111) ;  /* 0xfffffff000d87947 */ /* 0x000fea000383ffff */
.L_x_79:
[----:B0-----:R0:W1:Y:S02]  /*54e0*/  SYNCS.PHASECHK.TRANS64.TRYWAIT P0, [R8+URZ], R5 ;  /* 0x00000005080075a7 */ /* 0x001064000800017f */
[----:B-1----:R-:W-:Y:S05]  /*54f0*/  @!P0 NANOSLEEP.SYNCS 0x989680 ;  /* 0x009896800000895d */ /* 0x002fea0003900000 */
[----:B------:R-:W1:Y:S02]  /*5500*/  @!P0 SYNCS.PHASECHK.TRANS64 P0, [R8+URZ], R5 ;  /* 0x00000005080085a7 */ /* 0x000e64000800007f */
[----:B-1----:R-:W-:Y:S05]  /*5510*/  @!P0 BRA `(.L_x_79) ;  /* 0xfffffffc00f08947 */ /* 0x002fea000383ffff */
[----:B------:R-:W-:Y:S05]  /*5520*/  BRA `(.L_x_112) ;  /* 0xfffffff000e87947 */ /* 0x000fea000383ffff */
.L_x_80:
[----:B0-----:R0:W1:Y:S02]  /*5530*/  SYNCS.PHASECHK.TRANS64.TRYWAIT P0, [R9+URZ], R4 ;  /* 0x00000004090075a7 */ /* 0x001064000800017f */
[----:B-1----:R-:W-:Y:S05]  /*5540*/  @!P0 NANOSLEEP.SYNCS 0x989680 ;  /* 0x009896800000895d */ /* 0x002fea0003900000 */
[----:B------:R-:W1:Y:S02]  /*5550*/  @!P0 SYNCS.PHASECHK.TRANS64 P0, [R9+URZ], R4 ;  /* 0x00000004090085a7 */ /* 0x000e64000800007f */
[----:B-1----:R-:W-:Y:S05]  /*5560*/  @!P0 BRA `(.L_x_80) ;  /* 0xfffffffc00f08947 */ /* 0x002fea000383ffff */
[----:B------:R-:W-:Y:S05]  /*5570*/  BRA `(.L_x_113) ;  /* 0xfffffff000f87947 */ /* 0x000fea000383ffff */
.L_x_81:
[----:B0-----:R0:W1:Y:S02]  /*5580*/  SYNCS.PHASECHK.TRANS64.TRYWAIT P0, [R8+URZ], R5 ;  /* 0x00000005080075a7 */ /* 0x001064000800017f */
[----:B-1----:R-:W-:Y:S05]  /*5590*/  @!P0 NANOSLEEP.SYNCS 0x989680 ;  /* 0x009896800000895d */ /* 0x002fea0003900000 */
[----:B------:R-:W1:Y:S02]  /*55a0*/  @!P0 SYNCS.PHASECHK.TRANS64 P0, [R8+URZ], R5 ;  /* 0x00000005080085a7 */ /* 0x000e64000800007f */
[----:B-1----:R-:W-:Y:S05]  /*55b0*/  @!P0 BRA `(.L_x_81) ;  /* 0xfffffffc00f08947 */ /* 0x002fea000383ffff */
[----:B------:R-:W-:Y:S05]  /*55c0*/  BRA `(.L_x_114) ;  /* 0xfffffff400087947 */ /* 0x000fea000383ffff */
.L_x_82:
[----:B0-----:R0:W1:Y:S02]  /*55d0*/  SYNCS.PHASECHK.TRANS64.TRYWAIT P0, [R9+URZ], R4 ;  /* 0x00000004090075a7 */ /* 0x001064000800017f */
[----:B-1----:R-:W-:Y:S05]  /*55e0*/  @!P0 NANOSLEEP.SYNCS 0x989680 ;  /* 0x009896800000895d */ /* 0x002fea0003900000 */
[----:B------:R-:W1:Y:S02]  /*55f0*/  @!P0 SYNCS.PHASECHK.TRANS64 P0, [R9+URZ], R4 ;  /* 0x00000004090085a7 */ /* 0x000e64000800007f */
[----:B-1----:R-:W-:Y:S05]  /*5600*/  @!P0 BRA `(.L_x_82) ;  /* 0xfffffffc00f08947 */ /* 0x002fea000383ffff */
[----:B------:R-:W-:Y:S05]  /*5610*/  BRA `(.L_x_115) ;  /* 0xfffffff400187947 */ /* 0x000fea000383ffff */
.L_x_83:
[----:B0-----:R0:W1:Y:S02]  /*5620*/  SYNCS.PHASECHK.TRANS64.TRYWAIT P0, [R8+URZ], R5 ;  /* 0x00000005080075a7 */ /* 0x001064000800017f */
[----:B-1----:R-:W-:Y:S05]  /*5630*/  @!P0 NANOSLEEP.SYNCS 0x989680 ;  /* 0x009896800000895d */ /* 0x002fea0003900000 */
[----:B------:R-:W1:Y:S02]  /*5640*/  @!P0 SYNCS.PHASECHK.TRANS64 P0, [R8+URZ], R5 ;  /* 0x00000005080085a7 */ /* 0x000e64000800007f */
[----:B-1----:R-:W-:Y:S05]  /*5650*/  @!P0 BRA `(.L_x_83) ;  /* 0xfffffffc00f08947 */ /* 0x002fea000383ffff */
[----:B------:R-:W-:Y:S05]  /*5660*/  BRA `(.L_x_116) ;  /* 0xfffffff400287947 */ /* 0x000fea000383ffff */
.L_x_84:
[----:B0-----:R0:W1:Y:S02]  /*5670*/  SYNCS.PHASECHK.TRANS64.TRYWAIT P0, [R9+URZ], R4 ;  /* 0x00000004090075a7 */ /* 0x001064000800017f */
[----:B-1----:R-:W-:Y:S05]  /*5680*/  @!P0 NANOSLEEP.SYNCS 0x989680 ;  /* 0x009896800000895d */ /* 0x002fea0003900000 */
[----:B------:R-:W1:Y:S02]  /*5690*/  @!P0 SYNCS.PHASECHK.TRANS64 P0, [R9+URZ], R4 ;  /* 0x00000004090085a7 */ /* 0x000e64000800007f */
[----:B-1----:R-:W-:Y:S05]  /*56a0*/  @!P0 BRA `(.L_x_84) ;  /* 0xfffffffc00f08947 */ /* 0x002fea000383ffff */
[----:B------:R-:W-:Y:S05]  /*56b0*/  BRA `(.L_x_117) ;  /* 0xfffffff400387947 */ /* 0x000fea000383ffff */
.L_x_85:
[----:B0-----:R0:W1:Y:S02]  /*56c0*/  SYNCS.PHASECHK.TRANS64.TRYWAIT P0, [R8+URZ], R5 ;  /* 0x00000005080075a7 */ /* 0x001064000800017f */
[----:B-1----:R-:W-:Y:S05]  /*56d0*/  @!P0 NANOSLEEP.SYNCS 0x989680 ;  /* 0x009896800000895d */ /* 0x002fea0003900000 */
[----:B------:R-:W1:Y:S02]  /*56e0*/  @!P0 SYNCS.PHASECHK.TRANS64 P0, [R8+URZ], R5 ;  /* 0x00000005080085a7 */ /* 0x000e64000800007f */
[----:B-1----:R-:W-:Y:S05]  /*56f0*/  @!P0 BRA `(.L_x_85) ;  /* 0xfffffffc00f08947 */ /* 0x002fea000383ffff */
[----:B------:R-:W-:Y:S05]  /*5700*/  BRA `(.L_x_118) ;  /* 0xfffffff400487947 */ /* 0x000fea000383ffff */
.L_x_86:
[----:B0-----:R0:W1:Y:S02]  /*5710*/  SYNCS.PHASECHK.TRANS64.TRYWAIT P0, [R9+URZ], R4 ;  /* 0x00000004090075a7 */ /* 0x001064000800017f */
[----:B-1----:R-:W-:Y:S05]  /*5720*/  @!P0 NANOSLEEP.SYNCS 0x989680 ;  /* 0x009896800000895d */ /* 0x002fea0003900000 */
[----:B------:R-:W1:Y:S02]  /*5730*/  @!P0 SYNCS.PHASECHK.TRANS64 P0, [R9+URZ], R4 ;  /* 0x00000004090085a7 */ /* 0x000e64000800007f */
[----:B-1----:R-:W-:Y:S05]  /*5740*/  @!P0 BRA `(.L_x_86) ;  /* 0xfffffffc00f08947 */ /* 0x002fea000383ffff */
[----:B------:R-:W-:Y:S05]  /*5750*/  BRA `(.L_x_119) ;  /* 0xfffffff400587947 */ /* 0x000fea000383ffff */
.L_x_87:
[----:B0-----:R0:W1:Y:S02]  /*5760*/  SYNCS.PHASECHK.TRANS64.TRYWAIT P0, [R8+URZ], R5 ;  /* 0x00000005080075a7 */ /* 0x001064000800017f */
[----:B-1----:R-:W-:Y:S05]  /*5770*/  @!P0 NANOSLEEP.SYNCS 0x989680 ;  /* 0x009896800000895d */ /* 0x002fea0003900000 */
[----:B------:R-:W1:Y:S02]  /*5780*/  @!P0 SYNCS.PHASECHK.TRANS64 P0, [R8+URZ], R5 ;  /* 0x00000005080085a7 */ /* 0x000e64000800007f */
[----:B-1----:R-:W-:Y:S05]  /*5790*/  @!P0 BRA `(.L_x_87) ;  /* 0xfffffffc00f08947 */ /* 0x002fea000383ffff */
[----:B------:R-:W-:Y:S05]  /*57a0*/  BRA `(.L_x_120) ;  /* 0xfffffff400687947 */ /* 0x000fea000383ffff */
.L_x_88:
[----:B-1----:R1:W2:Y:S02]  /*57b0*/  SYNCS.PHASECHK.TRANS64.TRYWAIT P0, [R11+URZ], R6 ;  /* 0x000000060b0075a7 */ /* 0x0022a4000800017f */
[----:B--2---:R-:W-:Y:S05]  /*57c0*/  @!P0 NANOSLEEP.SYNCS 0x989680 ;  /* 0x009896800000895d */ /* 0x004fea0003900000 */
[----:B------:R-:W2:Y:S02]  /*57d0*/  @!P0 SYNCS.PHASECHK.TRANS64 P0, [R11+URZ], R6 ;  /* 0x000000060b0085a7 */ /* 0x000ea4000800007f */
[----:B--2---:R-:W-:Y:S05]  /*57e0*/  @!P0 BRA `(.L_x_88) ;  /* 0xfffffffc00f08947 */ /* 0x004fea000383ffff */
[----:B------:R-:W-:Y:S05]  /*57f0*/  BRA `(.L_x_121) ;  /* 0xfffffff400707947 */ /* 0x000fea000383ffff */
.L_x_122:
[----:B------:R-:W-:-:S00]  /*5800*/  BRA `(.L_x_122) ;  /* 0xfffffffc00fc7947 */ /* 0x000fc0000383ffff */
[----:B------:R-:W-:-:S00]  /*5810*/  NOP ;  /* 0x0000000000007918 */ /* 0x000fc00000000000 */
        /* <DEDUP_REMOVED lines=14> */
.L_x_123:


//--------------------- .nv.global.init           --------------------------
	.section	.nv.global.init,"aw",@progbits
.nv.global.init:
	.type		$str$22,@object
	.size		$str$22,($str$23 - $str$22)
$str$22:
        /*0000*/ 	.byte	0x6b, 0x5f, 0x74, 0x69, 0x6c, 0x65, 0x5f, 0x63, 0x6f, 0x75, 0x6e, 0x74, 0x20, 0x3e, 0x3d, 0x20
        /*0010*/ 	.byte	0x31, 0x00
	.type		$str$23,@object
	.size		$str$23,(__unnamed_1 - $str$23)
$str$23:
        /*0012*/ 	.byte	0x2f, 0x74, 0x6d, 0x70, 0x2f, 0x63, 0x75, 0x74, 0x6c, 0x61, 0x73, 0x73, 0x5f, 0x73, 0x77, 0x65
        /*0022*/ 	.byte	0x65, 0x70, 0x5f, 0x73, 0x72, 0x63, 0x2f, 0x69, 0x6e, 0x63, 0x6c, 0x75, 0x64, 0x65, 0x2f, 0x63
        /*0032*/ 	.byte	0x75, 0x74, 0x6c, 0x61, 0x73, 0x73, 0x2f, 0x67, 0x65, 0x6d, 0x6d, 0x2f, 0x63, 0x6f, 0x6c, 0x6c
        /*0042*/ 	.byte	0x65, 0x63, 0x74, 0x69, 0x76, 0x65, 0x2f, 0x73, 0x6d, 0x39, 0x30, 0x5f, 0x6d, 0x6d, 0x61, 0x5f
        /*0052*/ 	.byte	0x74, 0x6d, 0x61, 0x5f, 0x67, 0x6d, 0x6d, 0x61, 0x5f, 0x73, 0x73, 0x5f, 0x77, 0x61, 0x72, 0x70
        /*0062*/ 	.byte	0x73, 0x70, 0x65, 0x63, 0x69, 0x61, 0x6c, 0x69, 0x7a, 0x65, 0x64, 0x2e, 0x68, 0x70, 0x70, 0x00
	.type		__unnamed_1,@object
	.size		__unnamed_1,(.L_0 - __unnamed_1)
__unnamed_1:
        /*0072*/ 	.byte	0x76, 0x6f, 0x69, 0x64, 0x20, 0x63, 0x75, 0x74, 0x6c, 0x61, 0x73, 0x73, 0x3a, 0x3a, 0x67, 0x65
        /* <DEDUP_REMOVED lines=171> */
        /*0b32*/ 	.byte	0x69, 0x64, 0x65, 0x6e, 0x74, 0x69, 0x74, 0x79, 0x5d, 0x00
.L_0:


//--------------------- .nv.shared._ZN7cutlass13device_kernelINS_4gemm6kernel13GemmUniversalIN4cute5tupleIJiiiiEEENS1_10collective13CollectiveMmaINS1_34MainloopSm90TmaGmmaWarpSpecializedILi26ENS5_IJNS4_1CILi1EEESB_SB_EEENS1_35KernelTmaWarpSpecializedCooperativeEEENS5_IJNSA_ILi128EEENSA_ILi8EEENSA_ILi64EEEEEEaNS5_IJlSB_lEEEaSJ_NS4_8TiledMMAINS4_8MMA_AtomIJNS4_4SM904GMMA25MMA_64x8x32_S32S8S8_SS_TNEEEENS4_6LayoutINS5_IJNSA_ILi2EEESB_SB_EEENS5_IJSB_NSA_ILi0EEEST_EEEEENS5_IJNS4_10UnderscoreESW_SW_EEEEENS4_13SM90_TMA_LOADENS4_14ComposedLayoutINS4_7SwizzleILi2ELi4ELi3EEENS4_18smem_ptr_flag_bitsILi8EEENSQ_INS5_IJSG_SH_EEENS5_IJSH_SB_EEEEEEEvNS4_8identityESZ_S18_vS19_EENS_8epilogue10collective6detail29Sm90TmaWarpSpecializedAdapterINS1C_15DefaultEpilogueIaSJ_SJ_NS1B_6thread17LinearCombinationIaLi1EiiLNS1G_9ScaleType4KindE0ELNS_15FloatRoundStyleE2EaEENS1_15EpilogueDefaultEEEEEvvEEEEvNT_6ParamsE --------------------------
	.section	.nv.shared._ZN7cutlass13device_kernelINS_4gemm6kernel13GemmUniversalIN4cute5tupleIJiiiiEEENS1_10collective13CollectiveMmaINS1_34MainloopSm90TmaGmmaWarpSpecializedILi26ENS5_IJNS4_1CILi1EEESB_SB_EEENS1_35KernelTmaWarpSpecializedCooperativeEEENS5_IJNSA_ILi128EEENSA_ILi8EEENSA_ILi64EEEEEEaNS5_IJlSB_lEEEaSJ_NS4_8TiledMMAINS4_8MMA_AtomIJNS4_4SM904GMMA25MMA_64x8x32_S32S8S8_SS_TNEEEENS4_6LayoutINS5_IJNSA_ILi2EEESB_SB_EEENS5_IJSB_NSA_ILi0EEEST_EEEEENS5_IJNS4_10UnderscoreESW_SW_EEEEENS4_13SM90_TMA_LOADENS4_14ComposedLayoutINS4_7SwizzleILi2ELi4ELi3EEENS4_18smem_ptr_flag_bitsILi8EEENSQ_INS5_IJSG_SH_EEENS5_IJSH_SB_EEEEEEEvNS4_8identityESZ_S18_vS19_EENS_8epilogue10collective6detail29Sm90TmaWarpSpecializedAdapterINS1C_15DefaultEpilogueIaSJ_SJ_NS1B_6thread17LinearCombinationIaLi1EiiLNS1G_9ScaleType4KindE0ELNS_15FloatRoundStyleE2EaEENS1_15EpilogueDefaultEEEEEvvEEEEvNT_6ParamsE,"aw",@nobits
	.sectionflags	@""
	.align	16
	.zero		1024


//--------------------- .nv.shared.reserved.0     --------------------------
	.section	.nv.shared.reserved.0,"aw",@nobits
	.weak		__nv_reservedSMEM_offset_0_alias
	.size		__nv_reservedSMEM_offset_0_alias, 0, 0
	.other		__nv_reservedSMEM_offset_0_alias,@"STO_CUDA_RESERVED_SHARED STV_DEFAULT"
__nv_reservedSMEM_offset_0_alias:
	.zero		0


//--------------------- .nv.global                --------------------------
	.section	.nv.global,"aw",@nobits
.nv.global:
	.type		_ZN39_INTERNAL_35ff8ca1_4_k_cu_c1f96f31_62384cute1_E,@object
	.size		_ZN39_INTERNAL_35ff8ca1_4_k_cu_c1f96f31_62384cute1_E,(_ZN39_INTERNAL_35ff8ca1_4_k_cu_c1f96f31_62384cuda3std3__45__cpo6cbeginE - _ZN39_INTERNAL_35ff8ca1_4_k_cu_c1f96f31_62384cute1_E)
_ZN39_INTERNAL_35ff8ca1_4_k_cu_c1f96f31_62384cute1_E:
	.zero		1
	.type		_ZN39_INTERNAL_35ff8ca1_4_k_cu_c1f96f31_62384cuda3std3__45__cpo6cbeginE,@object
	.size		_ZN39_INTERNAL_35ff8ca1_4_k_cu_c1f96f31_62384cuda3std3__45__cpo6cbeginE,(_ZN39_INTERNAL_35ff8ca1_4_k_cu_c1f96f31_62384cuda3std3__48in_placeE - _ZN39_INTERNAL_35ff8ca1_4_k_cu_c1f96f31_62384cuda3std3__45__cpo6cbeginE)
_ZN39_INTERNAL_35ff8ca1_4_k_cu_c1f96f31_62384cuda3std3__45__cpo6cbeginE:
	.zero		1
	.type		_ZN39_INTERNAL_35ff8ca1_4_k_cu_c1f96f31_62384cuda3std3__48in_placeE,@object
	.size		_ZN39_INTERNAL_35ff8ca1_4_k_cu_c1f96f31_62384cuda3std3__48in_placeE,(_ZN39_INTERNAL_35ff8ca1_4_k_cu_c1f96f31_62384cuda3std6ranges3__45__cpo9iter_moveE - _ZN39_INTERNAL_35ff8ca1_4_k_cu_c1f96f31_62384cuda3std3__48in_placeE)
_ZN39_INTERNAL_35ff8ca1_4_k_cu_c1f96f31_62384cuda3std3__48in_placeE:
	.zero		1
	.type		_ZN39_INTERNAL_35ff8ca1_4_k_cu_c1f96f31_62384cuda3std6ranges3__45__cpo9iter_moveE,@object
	.size		_ZN39_INTERNAL_35ff8ca1_4_k_cu_c1f96f31_62384cuda3std6ranges3__45__cpo9iter_moveE,(_ZN39_INTERNAL_35ff8ca1_4_k_cu_c1f96f31_62384cuda3std3__45__cpo5beginE - _ZN39_INTERNAL_35ff8ca1_4_k_cu_c1f96f31_62384cuda3std6ranges3__45__cpo9iter_moveE)
_ZN39_INTERNAL_35ff8ca1_4_k_cu_c1f96f31_62384cuda3std6ranges3__45__cpo9iter_moveE:
	.zero		1
	.type		_ZN39_INTERNAL_35ff8ca1_4_k_cu_c1f96f31_62384cuda3std3__45__cpo5beginE,@object
	.size		_ZN39_INTERNAL_35ff8ca1_4_k_cu_c1f96f31_62384cuda3std3__45__cpo5beginE,(_ZN39_INTERNAL_35ff8ca1_4_k_cu_c1f96f31_62384cuda3std3__441_GLOBAL__N__35ff8ca1_4_k_cu_c1f96f31_62386ignoreE - _ZN39_INTERNAL_35ff8ca1_4_k_cu_c1f96f31_62384cuda3std3__45__cpo5beginE)
_ZN39_INTERNAL_35ff8ca1_4_k_cu_c1f96f31_62384cuda3std3__45__cpo5beginE:
	.zero		1
	.type		_ZN39_INTERNAL_35ff8ca1_4_k_cu_c1f96f31_62384cuda3std3__441_GLOBAL__N__35ff8ca1_4_k_cu_c1f96f31_62386ignoreE,@object
	.size		_ZN39_INTERNAL_35ff8ca1_4_k_cu_c1f96f31_62384cuda3std3__441_GLOBAL__N__35ff8ca1_4_k_cu_c1f96f31_62386ignoreE,(_ZN39_INTERNAL_35ff8ca1_4_k_cu_c1f96f31_62384cute7productE - _ZN39_INTERNAL_35ff8ca1_4_k_cu_c1f96f31_62384cuda3std3__441_GLOBAL__N__35ff8ca1_4_k_cu_c1f96f31_62386ignoreE)
_ZN39_INTERNAL_35ff8ca1_4_k_cu_c1f96f31_62384cuda3std3__441_GLOBAL__N__35ff8ca1_4_k_cu_c1f96f31_62386ignoreE:
	.zero		1
	.type		_ZN39_INTERNAL_35ff8ca1_4_k_cu_c1f96f31_62384cute7productE,@object
	.size		_ZN39_INTERNAL_35ff8ca1_4_k_cu_c1f96f31_62384cute7productE,(_ZN39_INTERNAL_35ff8ca1_4_k_cu_c1f96f31_62384cuda3std3__45__cpo3endE - _ZN39_INTERNAL_35ff8ca1_4_k_cu_c1f96f31_62384cute7productE)
_ZN39_INTERNAL_35ff8ca1_4_k_cu_c1f96f31_62384cute7productE:
	.zero		1
	.type		_ZN39_INTERNAL_35ff8ca1_4_k_cu_c1f96f31_62384cuda3std3__45__cpo3endE,@object
	.size		_ZN39_INTERNAL_35ff8ca1_4_k_cu_c1f96f31_62384cuda3std3__45__cpo3endE,(_ZN39_INTERNAL_35ff8ca1_4_k_cu_c1f96f31_62384cuda3std3__419piecewise_constructE - _ZN39_INTERNAL_35ff8ca1_4_k_cu_c1f96f31_62384cuda3std3__45__cpo3endE)
_ZN39_INTERNAL_35ff8ca1_4_k_cu_c1f96f31_62384cuda3std3__45__cpo3endE:
	.zero		1
	.type		_ZN39_INTERNAL_35ff8ca1_4_k_cu_c1f96f31_62384cuda3std3__419piecewise_constructE,@object
	.size		_ZN39_INTERNAL_35ff8ca1_4_k_cu_c1f96f31_62384cuda3std3__419piecewise_constructE,(_ZN39_INTERNAL_35ff8ca1_4_k_cu_c1f96f31_62384cuda3std3__45__cpo4cendE - _ZN39_INTERNAL_35ff8ca1_4_k_cu_c1f96f31_62384cuda3std3__419piecewise_constructE)
_ZN39_INTERNAL_35ff8ca1_4_k_cu_c1f96f31_62384cuda3std3__419piecewise_constructE:
	.zero		1
	.type		_ZN39_INTERNAL_35ff8ca1_4_k_cu_c1f96f31_62384cuda3std3__45__cpo4cendE,@object
	.size		_ZN39_INTERNAL_35ff8ca1_4_k_cu_c1f96f31_62384cuda3std3__45__cpo4cendE,(_ZN39_INTERNAL_35ff8ca1_4_k_cu_c1f96f31_62384cuda3std6ranges3__45__cpo4swapE - _ZN39_INTERNAL_35ff8ca1_4_k_cu_c1f96f31_62384cuda3std3__45__cpo4cendE)
_ZN39_INTERNAL_35ff8ca1_4_k_cu_c1f96f31_62384cuda3std3__45__cpo4cendE:
	.zero		1
	.type		_ZN39_INTERNAL_35ff8ca1_4_k_cu_c1f96f31_62384cuda3std6ranges3__45__cpo4swapE,@object
	.size		_ZN39_INTERNAL_35ff8ca1_4_k_cu_c1f96f31_62384cuda3std6ranges3__45__cpo4swapE,(.L_8 - _ZN39_INTERNAL_35ff8ca1_4_k_cu_c1f96f31_62384cuda3std6ranges3__45__cpo4swapE)
_ZN39_INTERNAL_35ff8ca1_4_k_cu_c1f96f31_62384cuda3std6ranges3__45__cpo4swapE:
	.zero		1
.L_8:


//--------------------- .nv.constant0._ZN7cutlass13device_kernelINS_4gemm6kernel13GemmUniversalIN4cute5tupleIJiiiiEEENS1_10collective13CollectiveMmaINS1_34MainloopSm90TmaGmmaWarpSpecializedILi26ENS5_IJNS4_1CILi1EEESB_SB_EEENS1_35KernelTmaWarpSpecializedCooperativeEEENS5_IJNSA_ILi128EEENSA_ILi8EEENSA_ILi64EEEEEEaNS5_IJlSB_lEEEaSJ_NS4_8TiledMMAINS4_8MMA_AtomIJNS4_4SM904GMMA25MMA_64x8x32_S32S8S8_SS_TNEEEENS4_6LayoutINS5_IJNSA_ILi2EEESB_SB_EEENS5_IJSB_NSA_ILi0EEEST_EEEEENS5_IJNS4_10UnderscoreESW_SW_EEEEENS4_13SM90_TMA_LOADENS4_14ComposedLayoutINS4_7SwizzleILi2ELi4ELi3EEENS4_18smem_ptr_flag_bitsILi8EEENSQ_INS5_IJSG_SH_EEENS5_IJSH_SB_EEEEEEEvNS4_8identityESZ_S18_vS19_EENS_8epilogue10collective6detail29Sm90TmaWarpSpecializedAdapterINS1C_15DefaultEpilogueIaSJ_SJ_NS1B_6thread17LinearCombinationIaLi1EiiLNS1G_9ScaleType4KindE0ELNS_15FloatRoundStyleE2EaEENS1_15EpilogueDefaultEEEEEvvEEEEvNT_6ParamsE --------------------------
	.section	.nv.constant0._ZN7cutlass13device_kernelINS_4gemm6kernel13GemmUniversalIN4cute5tupleIJiiiiEEENS1_10collective13CollectiveMmaINS1_34MainloopSm90TmaGmmaWarpSpecializedILi26ENS5_IJNS4_1CILi1EEESB_SB_EEENS1_35KernelTmaWarpSpecializedCooperativeEEENS5_IJNSA_ILi128EEENSA_ILi8EEENSA_ILi64EEEEEEaNS5_IJlSB_lEEEaSJ_NS4_8TiledMMAINS4_8MMA_AtomIJNS4_4SM904GMMA25MMA_64x8x32_S32S8S8_SS_TNEEEENS4_6LayoutINS5_IJNSA_ILi2EEESB_SB_EEENS5_IJSB_NSA_ILi0EEEST_EEEEENS5_IJNS4_10UnderscoreESW_SW_EEEEENS4_13SM90_TMA_LOADENS4_14ComposedLayoutINS4_7SwizzleILi2ELi4ELi3EEENS4_18smem_ptr_flag_bitsILi8EEENSQ_INS5_IJSG_SH_EEENS5_IJSH_SB_EEEEEEEvNS4_8identityESZ_S18_vS19_EENS_8epilogue10collective6detail29Sm90TmaWarpSpecializedAdapterINS1C_15DefaultEpilogueIaSJ_SJ_NS1B_6thread17LinearCombinationIaLi1EiiLNS1G_9ScaleType4KindE0ELNS_15FloatRoundStyleE2EaEENS1_15EpilogueDefaultEEEEEvvEEEEvNT_6ParamsE,"a",@progbits
	.sectionflags	@""
	.align	4
.nv.constant0._ZN7cutlass13device_kernelINS_4gemm6kernel13GemmUniversalIN4cute5tupleIJiiiiEEENS1_10collective13CollectiveMmaINS1_34MainloopSm90TmaGmmaWarpSpecializedILi26ENS5_IJNS4_1CILi1EEESB_SB_EEENS1_35KernelTmaWarpSpecializedCooperativeEEENS5_IJNSA_ILi128EEENSA_ILi8EEENSA_ILi64EEEEEEaNS5_IJlSB_lEEEaSJ_NS4_8TiledMMAINS4_8MMA_AtomIJNS4_4SM904GMMA25MMA_64x8x32_S32S8S8_SS_TNEEEENS4_6LayoutINS5_IJNSA_ILi2EEESB_SB_EEENS5_IJSB_NSA_ILi0EEEST_EEEEENS5_IJNS4_10UnderscoreESW_SW_EEEEENS4_13SM90_TMA_LOADENS4_14ComposedLayoutINS4_7SwizzleILi2ELi4ELi3EEENS4_18smem_ptr_flag_bitsILi8EEENSQ_INS5_IJSG_SH_EEENS5_IJSH_SB_EEEEEEEvNS4_8identityESZ_S18_vS19_EENS_8epilogue10collective6detail29Sm90TmaWarpSpecializedAdapterINS1C_15DefaultEpilogueIaSJ_SJ_NS1B_6thread17LinearCombinationIaLi1EiiLNS1G_9ScaleType4KindE0ELNS_15FloatRoundStyleE2EaEENS1_15EpilogueDefaultEEEEEvvEEEEvNT_6ParamsE:
	.zero		1664


//--------------------- SYMBOLS --------------------------

	.type		.nv.reservedSmem.offset0,@object
	.size		.nv.reservedSmem.offset0,0x4
	.type		__assertfail,@function
